	.target	sm_100a

	.elftype	@"ET_EXEC"


//--------------------- .note.nv.tkinfo           --------------------------
	.section	.note.nv.tkinfo,"",@"SHT_NOTE"
	.sectionflags	@"SHF_NOTE_NV_TKINFO"
	.tkinfo
        /*0018*/ 	.word	0x00000002
        /*0030*/ 	.string	""
        /*0030*/ 	.string	"ptxas"
        /*0030*/ 	.string	"Cuda compilation tools, release 13.0, V13.0.88"
        /*0030*/ 	.string	"Build cuda_13.0.r13.0/compiler.36424714_0"
        /*0030*/ 	.string	"-arch sm_100a -m 64 "



//--------------------- .note.nv.cuinfo           --------------------------
	.section	.note.nv.cuinfo,"",@"SHT_NOTE"
	.sectionflags	@"SHF_NOTE_NV_CUINFO"
        /*0018*/ 	.short	0x0002
        /*001a*/ 	.short	0x0064
        /*001c*/ 	.short	0x0082
	.zero		2


//--------------------- .nv.info                  --------------------------
	.section	.nv.info,"",@"SHT_CUDA_INFO"
	.align	4


	//----- nvinfo : EIATTR_REGCOUNT
	.align		4
        /*0000*/ 	.byte	0x04, 0x2f
        /*0002*/ 	.short	(.L_19 - .L_18)
	.align		4
.L_18:
        /*0004*/ 	.word	index@(_ZN7cutlass13device_kernelINS_4gemm6kernel13GemmUniversalIN4cute5tupleIJiiiiEEENS1_10collective13CollectiveMmaINS1_35MainloopSm100TmaUmmaWarpSpecializedILi5ELi2ELi4ENS5_IJNS4_1CILi1EEENSA_ILi2EEESB_EEEEENS5_IJNSA_ILi128EEESF_NSA_ILi32EEEEEENS_10tfloat32_tENS5_IJlSB_lEEESI_SJ_NS4_8TiledMMAINS4_8MMA_AtomIJNS4_17SM100_MMA_TF32_SSISI_SI_fLi128ELi128ELNS4_4UMMA5MajorE0ELSO_0ELNSN_7ScaleInE0ELSP_0EEEEEENS4_6LayoutINS5_IJSB_SB_SB_EEENS5_IJNSA_ILi0EEESU_SU_EEEEENS5_IJNS4_10UnderscoreESX_SX_EEEEENS4_23SM90_TMA_LOAD_MULTICASTENS4_14ComposedLayoutINS4_7SwizzleILi3ELi4ELi3EEENS4_18smem_ptr_flag_bitsILi32EEENSS_INS5_IJNSA_ILi8EEESG_EEENS5_IJSG_SB_EEEEEEEvNS4_8identityENS4_13SM90_TMA_LOADES1A_vS1B_EENS_8epilogue10collective18CollectiveEpilogueINS1E_23Sm100TmaWarpSpecializedILi4ELi2ELi16ELb1ELb0EEEJSH_NS5_IJNSS_ISF_SB_EENSS_INSA_ILi16EEESB_EEEEESI_SJ_SI_SJ_NS1E_6fusion15FusionCallbacksIS1I_NS1N_17LinearCombinationISI_fSI_fLNS_15FloatRoundStyleE2EEESH_S1M_JEEENS4_5SM1004TMEM4LOAD26SM100_TMEM_LOAD_32dp32b16xES1C_NS11_INS12_ILi2ELi4ELi3EEES15_NSS_INS5_IJS16_S1K_EEENS5_IJS1K_SB_EEEEEEENS4_39AutoVectorizingCopyWithAssumedAlignmentILi128EEENS4_14SM90_TMA_STOREES21_S23_S23_EEEvvEEEEvNT_6ParamsE)
        /*0008*/ 	.word	0x0000004f


	//----- nvinfo : EIATTR_FRAME_SIZE
	.align		4
.L_19:
        /*000c*/ 	.byte	0x04, 0x11
        /*000e*/ 	.short	(.L_21 - .L_20)
	.align		4
.L_20:
        /*0010*/ 	.word	index@($__internal_2_$__cuda_sm10x_tcgen05_guardrail_trap_unallocated_columns_being_dealloced)
        /*0014*/ 	.word	0x00000000


	//----- nvinfo : EIATTR_FRAME_SIZE
	.align		4
.L_21:
        /*0018*/ 	.byte	0x04, 0x11
        /*001a*/ 	.short	(.L_23 - .L_22)
	.align		4
.L_22:
        /*001c*/ 	.word	index@($__internal_1_$__cuda_sm10x_tcgen05_guardrail_trap_phase_invalid_during_alloc)
        /*0020*/ 	.word	0x00000000


	//----- nvinfo : EIATTR_FRAME_SIZE
	.align		4
.L_23:
        /*0024*/ 	.byte	0x04, 0x11
        /*0026*/ 	.short	(.L_25 - .L_24)
	.align		4
.L_24:
        /*0028*/ 	.word	index@($__internal_0_$__cuda_sm10x_tcgen05_guardrail_trap_col_being_dealloced_not_returned_by_alloc)
        /*002c*/ 	.word	0x00000000


	//----- nvinfo : EIATTR_FRAME_SIZE
	.align		4
.L_25:
        /*0030*/ 	.byte	0x04, 0x11
        /*0032*/ 	.short	(.L_27 - .L_26)
	.align		4
.L_26:
        /*0034*/ 	.word	index@(_ZN7cutlass13device_kernelINS_4gemm6kernel13GemmUniversalIN4cute5tupleIJiiiiEEENS1_10collective13CollectiveMmaINS1_35MainloopSm100TmaUmmaWarpSpecializedILi5ELi2ELi4ENS5_IJNS4_1CILi1EEENSA_ILi2EEESB_EEEEENS5_IJNSA_ILi128EEESF_NSA_ILi32EEEEEENS_10tfloat32_tENS5_IJlSB_lEEESI_SJ_NS4_8TiledMMAINS4_8MMA_AtomIJNS4_17SM100_MMA_TF32_SSISI_SI_fLi128ELi128ELNS4_4UMMA5MajorE0ELSO_0ELNSN_7ScaleInE0ELSP_0EEEEEENS4_6LayoutINS5_IJSB_SB_SB_EEENS5_IJNSA_ILi0EEESU_SU_EEEEENS5_IJNS4_10UnderscoreESX_SX_EEEEENS4_23SM90_TMA_LOAD_MULTICASTENS4_14ComposedLayoutINS4_7SwizzleILi3ELi4ELi3EEENS4_18smem_ptr_flag_bitsILi32EEENSS_INS5_IJNSA_ILi8EEESG_EEENS5_IJSG_SB_EEEEEEEvNS4_8identityENS4_13SM90_TMA_LOADES1A_vS1B_EENS_8epilogue10collective18CollectiveEpilogueINS1E_23Sm100TmaWarpSpecializedILi4ELi2ELi16ELb1ELb0EEEJSH_NS5_IJNSS_ISF_SB_EENSS_INSA_ILi16EEESB_EEEEESI_SJ_SI_SJ_NS1E_6fusion15FusionCallbacksIS1I_NS1N_17LinearCombinationISI_fSI_fLNS_15FloatRoundStyleE2EEESH_S1M_JEEENS4_5SM1004TMEM4LOAD26SM100_TMEM_LOAD_32dp32b16xES1C_NS11_INS12_ILi2ELi4ELi3EEES15_NSS_INS5_IJS16_S1K_EEENS5_IJS1K_SB_EEEEEEENS4_39AutoVectorizingCopyWithAssumedAlignmentILi128EEENS4_14SM90_TMA_STOREES21_S23_S23_EEEvvEEEEvNT_6ParamsE)
        /*0038*/ 	.word	0x00000000


	//----- nvinfo : EIATTR_MIN_STACK_SIZE
	.align		4
.L_27:
        /*003c*/ 	.byte	0x04, 0x12
        /*003e*/ 	.short	(.L_29 - .L_28)
	.align		4
.L_28:
        /*0040*/ 	.word	index@(_ZN7cutlass13device_kernelINS_4gemm6kernel13GemmUniversalIN4cute5tupleIJiiiiEEENS1_10collective13CollectiveMmaINS1_35MainloopSm100TmaUmmaWarpSpecializedILi5ELi2ELi4ENS5_IJNS4_1CILi1EEENSA_ILi2EEESB_EEEEENS5_IJNSA_ILi128EEESF_NSA_ILi32EEEEEENS_10tfloat32_tENS5_IJlSB_lEEESI_SJ_NS4_8TiledMMAINS4_8MMA_AtomIJNS4_17SM100_MMA_TF32_SSISI_SI_fLi128ELi128ELNS4_4UMMA5MajorE0ELSO_0ELNSN_7ScaleInE0ELSP_0EEEEEENS4_6LayoutINS5_IJSB_SB_SB_EEENS5_IJNSA_ILi0EEESU_SU_EEEEENS5_IJNS4_10UnderscoreESX_SX_EEEEENS4_23SM90_TMA_LOAD_MULTICASTENS4_14ComposedLayoutINS4_7SwizzleILi3ELi4ELi3EEENS4_18smem_ptr_flag_bitsILi32EEENSS_INS5_IJNSA_ILi8EEESG_EEENS5_IJSG_SB_EEEEEEEvNS4_8identityENS4_13SM90_TMA_LOADES1A_vS1B_EENS_8epilogue10collective18CollectiveEpilogueINS1E_23Sm100TmaWarpSpecializedILi4ELi2ELi16ELb1ELb0EEEJSH_NS5_IJNSS_ISF_SB_EENSS_INSA_ILi16EEESB_EEEEESI_SJ_SI_SJ_NS1E_6fusion15FusionCallbacksIS1I_NS1N_17LinearCombinationISI_fSI_fLNS_15FloatRoundStyleE2EEESH_S1M_JEEENS4_5SM1004TMEM4LOAD26SM100_TMEM_LOAD_32dp32b16xES1C_NS11_INS12_ILi2ELi4ELi3EEES15_NSS_INS5_IJS16_S1K_EEENS5_IJS1K_SB_EEEEEEENS4_39AutoVectorizingCopyWithAssumedAlignmentILi128EEENS4_14SM90_TMA_STOREES21_S23_S23_EEEvvEEEEvNT_6ParamsE)
        /*0044*/ 	.word	0x00000000
.L_29:


//--------------------- .nv.compat                --------------------------
	.section	.nv.compat,"",@"SHT_CUDA_COMPAT_INFO"
	.align	4
        /*0000*/ 	.byte	0x02, 0x09, 0x01, 0x00, 0x02, 0x02, 0x02, 0x00, 0x02, 0x05, 0x05, 0x00, 0x03, 0x07, 0x01, 0x01
        /*0010*/ 	.byte	0x02, 0x03, 0x01, 0x00, 0x02, 0x06, 0x01, 0x00, 0x04, 0x0b, 0x08, 0x00, 0x09, 0x00, 0x00, 0x00
        /*0020*/ 	.byte	0x00, 0x00, 0x00, 0x00


//--------------------- .nv.info._ZN7cutlass13device_kernelINS_4gemm6kernel13GemmUniversalIN4cute5tupleIJiiiiEEENS1_10collective13CollectiveMmaINS1_35MainloopSm100TmaUmmaWarpSpecializedILi5ELi2ELi4ENS5_IJNS4_1CILi1EEENSA_ILi2EEESB_EEEEENS5_IJNSA_ILi128EEESF_NSA_ILi32EEEEEENS_10tfloat32_tENS5_IJlSB_lEEESI_SJ_NS4_8TiledMMAINS4_8MMA_AtomIJNS4_17SM100_MMA_TF32_SSISI_SI_fLi128ELi128ELNS4_4UMMA5MajorE0ELSO_0ELNSN_7ScaleInE0ELSP_0EEEEEENS4_6LayoutINS5_IJSB_SB_SB_EEENS5_IJNSA_ILi0EEESU_SU_EEEEENS5_IJNS4_10UnderscoreESX_SX_EEEEENS4_23SM90_TMA_LOAD_MULTICASTENS4_14ComposedLayoutINS4_7SwizzleILi3ELi4ELi3EEENS4_18smem_ptr_flag_bitsILi32EEENSS_INS5_IJNSA_ILi8EEESG_EEENS5_IJSG_SB_EEEEEEEvNS4_8identityENS4_13SM90_TMA_LOADES1A_vS1B_EENS_8epilogue10collective18CollectiveEpilogueINS1E_23Sm100TmaWarpSpecializedILi4ELi2ELi16ELb1ELb0EEEJSH_NS5_IJNSS_ISF_SB_EENSS_INSA_ILi16EEESB_EEEEESI_SJ_SI_SJ_NS1E_6fusion15FusionCallbacksIS1I_NS1N_17LinearCombinationISI_fSI_fLNS_15FloatRoundStyleE2EEESH_S1M_JEEENS4_5SM1004TMEM4LOAD26SM100_TMEM_LOAD_32dp32b16xES1C_NS11_INS12_ILi2ELi4ELi3EEES15_NSS_INS5_IJS16_S1K_EEENS5_IJS1K_SB_EEEEEEENS4_39AutoVectorizingCopyWithAssumedAlignmentILi128EEENS4_14SM90_TMA_STOREES21_S23_S23_EEEvvEEEEvNT_6ParamsE --------------------------
	.section	.nv.info._ZN7cutlass13device_kernelINS_4gemm6kernel13GemmUniversalIN4cute5tupleIJiiiiEEENS1_10collective13CollectiveMmaINS1_35MainloopSm100TmaUmmaWarpSpecializedILi5ELi2ELi4ENS5_IJNS4_1CILi1EEENSA_ILi2EEESB_EEEEENS5_IJNSA_ILi128EEESF_NSA_ILi32EEEEEENS_10tfloat32_tENS5_IJlSB_lEEESI_SJ_NS4_8TiledMMAINS4_8MMA_AtomIJNS4_17SM100_MMA_TF32_SSISI_SI_fLi128ELi128ELNS4_4UMMA5MajorE0ELSO_0ELNSN_7ScaleInE0ELSP_0EEEEEENS4_6LayoutINS5_IJSB_SB_SB_EEENS5_IJNSA_ILi0EEESU_SU_EEEEENS5_IJNS4_10UnderscoreESX_SX_EEEEENS4_23SM90_TMA_LOAD_MULTICASTENS4_14ComposedLayoutINS4_7SwizzleILi3ELi4ELi3EEENS4_18smem_ptr_flag_bitsILi32EEENSS_INS5_IJNSA_ILi8EEESG_EEENS5_IJSG_SB_EEEEEEEvNS4_8identityENS4_13SM90_TMA_LOADES1A_vS1B_EENS_8epilogue10collective18CollectiveEpilogueINS1E_23Sm100TmaWarpSpecializedILi4ELi2ELi16ELb1ELb0EEEJSH_NS5_IJNSS_ISF_SB_EENSS_INSA_ILi16EEESB_EEEEESI_SJ_SI_SJ_NS1E_6fusion15FusionCallbacksIS1I_NS1N_17LinearCombinationISI_fSI_fLNS_15FloatRoundStyleE2EEESH_S1M_JEEENS4_5SM1004TMEM4LOAD26SM100_TMEM_LOAD_32dp32b16xES1C_NS11_INS12_ILi2ELi4ELi3EEES15_NSS_INS5_IJS16_S1K_EEENS5_IJS1K_SB_EEEEEEENS4_39AutoVectorizingCopyWithAssumedAlignmentILi128EEENS4_14SM90_TMA_STOREES21_S23_S23_EEEvvEEEEvNT_6ParamsE,"",@"SHT_CUDA_INFO"
	.sectionflags	@""
	.align	4


	//----- nvinfo : EIATTR_CUDA_API_VERSION
	.align		4
        /*0000*/ 	.byte	0x04, 0x37
        /*0002*/ 	.short	(.L_31 - .L_30)
.L_30:
        /*0004*/ 	.word	0x00000082


	//----- nvinfo : EIATTR_KPARAM_INFO
	.align		4
.L_31:
        /*0008*/ 	.byte	0x04, 0x17
        /*000a*/ 	.short	(.L_33 - .L_32)
.L_32:
        /*000c*/ 	.word	0x00000000
        /*0010*/ 	.short	0x0000
        /*0012*/ 	.short	0x0000
        /*0014*/ 	.byte	0x00, 0xf0, 0x01, 0x20


	//----- nvinfo : EIATTR_AT_ENTRY_FRAGMENTS
	.align		4
.L_33:
        /*0018*/ 	.byte	0x04, 0x4f
        /*001a*/ 	.short	(.L_35 - .L_34)


	//   ....[0]....
.L_34:
        /*001c*/ 	.word	0x00000006


	//----- nvinfo : EIATTR_RESERVED_SMEM_USED
	.align		4
.L_35:
        /*0020*/ 	.byte	0x01, 0x41
	.zero		2


	//----- nvinfo : EIATTR_SPARSE_MMA_MASK
	.align		4
        /*0024*/ 	.byte	0x03, 0x50
        /*0026*/ 	.short	0x0000


	//----- nvinfo : EIATTR_TCGEN05_1CTA_USED
	.align		4
        /*0028*/ 	.byte	0x01, 0x51
	.zero		2


	//----- nvinfo : EIATTR_MAXREG_COUNT
	.align		4
        /*002c*/ 	.byte	0x03, 0x1b
        /*002e*/ 	.short	0x00ff


	//----- nvinfo : EIATTR_NUM_BARRIERS
	.align		4
        /*0030*/ 	.byte	0x02, 0x4c
        /*0032*/ 	.byte	0x07
	.zero		1


	//----- nvinfo : EIATTR_EXTERNS
	.align		4
        /*0034*/ 	.byte	0x04, 0x0f
        /*0036*/ 	.short	(.L_37 - .L_36)


	//   ....[0]....
	.align		4
.L_36:
        /*0038*/ 	.word	index@(__assertfail)


	//----- nvinfo : EIATTR_MERCURY_ISA_VERSION
	.align		4
.L_37:
        /*003c*/ 	.byte	0x03, 0x5f
        /*003e*/ 	.short	0x0101


	//----- nvinfo : EIATTR_INT_WARP_WIDE_INSTR_OFFSETS
	.align		4
        /*0040*/ 	.byte	0x04, 0x31
        /*0042*/ 	.short	(.L_39 - .L_38)


	//   ....[0]....
.L_38:
        /*0044*/ 	.word	0x00003d50


	//   ....[1]....
        /*0048*/ 	.word	0x00003d80


	//   ....[2]....
        /*004c*/ 	.word	0x00003da0


	//   ....[3]....
        /*0050*/ 	.word	0x000048d0


	//   ....[4]....
        /*0054*/ 	.word	0x00004930


	//   ....[5]....
        /*0058*/ 	.word	0x00004a20


	//   ....[6]....
        /*005c*/ 	.word	0x00004a90


	//   ....[7]....
        /*0060*/ 	.word	0x00004b80


	//   ....[8]....
        /*0064*/ 	.word	0x00004bf0


	//   ....[9]....
        /*0068*/ 	.word	0x00004cf0


	//   ....[10]....
        /*006c*/ 	.word	0x00004d60


	//   ....[11]....
        /*0070*/ 	.word	0x00004e70


	//   ....[12]....
        /*0074*/ 	.word	0x00004ef0


	//   ....[13]....
        /*0078*/ 	.word	0x00004ff0


	//   ....[14]....
        /*007c*/ 	.word	0x00005070


	//   ....[15]....
        /*0080*/ 	.word	0x00005170


	//   ....[16]....
        /*0084*/ 	.word	0x000051f0


	//   ....[17]....
        /*0088*/ 	.word	0x000052e0


	//   ....[18]....
        /*008c*/ 	.word	0x00005370


	//----- nvinfo : EIATTR_COOP_GROUP_MASK_REGIDS
	.align		4
.L_39:
        /*0090*/ 	.byte	0x04, 0x29
        /*0092*/ 	.short	(.L_41 - .L_40)


	//   ....[0]....
.L_40:
        /*0094*/ 	.word	0xffffffff


	//   ....[1]....
        /*0098*/ 	.word	0xffffffff


	//   ....[2]....
        /*009c*/ 	.word	0xffffffff


	//   ....[3]....
        /*00a0*/ 	.word	0xffffffff


	//   ....[4]....
        /*00a4*/ 	.word	0xffffffff


	//   ....[5]....
        /*00a8*/ 	.word	0xffffffff


	//   ....[6]....
        /*00ac*/ 	.word	0xffffffff


	//   ....[7]....
        /*00b0*/ 	.word	0xffffffff


	//   ....[8]....
        /*00b4*/ 	.word	0xffffffff


	//   ....[9]....
        /*00b8*/ 	.word	0xffffffff


	//   ....[10]....
        /*00bc*/ 	.word	0xffffffff


	//   ....[11]....
        /*00c0*/ 	.word	0xffffffff


	//   ....[12]....
        /*00c4*/ 	.word	0xffffffff


	//   ....[13]....
        /*00c8*/ 	.word	0xffffffff


	//----- nvinfo : EIATTR_COOP_GROUP_INSTR_OFFSETS
	.align		4
.L_41:
        /*00cc*/ 	.byte	0x04, 0x28
        /*00ce*/ 	.short	(.L_43 - .L_42)


	//   ....[0]....
.L_42:
        /*00d0*/ 	.word	0x00000080


	//   ....[1]....
        /*00d4*/ 	.word	0x000004f0


	//   ....[2]....
        /*00d8*/ 	.word	0x000006c0


	//   ....[3]....
        /*00dc*/ 	.word	0x00000860


	//   ....[4]....
        /*00e0*/ 	.word	0x00000960


	//   ....[5]....
        /*00e4*/ 	.word	0x00000ad0


	//   ....[6]....
        /*00e8*/ 	.word	0x00000c70


	//   ....[7]....
        /*00ec*/ 	.word	0x00000e20


	//   ....[8]....
        /*00f0*/ 	.word	0x00002050


	//   ....[9]....
        /*00f4*/ 	.word	0x00002fa0


	//   ....[10]....
        /*00f8*/ 	.word	0x000031b0


	//   ....[11]....
        /*00fc*/ 	.word	0x000031e0


	//   ....[12]....
        /*0100*/ 	.word	0x00003c30


	//   ....[13]....
        /*0104*/ 	.word	0x00003e60


	//----- nvinfo : EIATTR_VRC_CTA_INIT_COUNT
	.align		4
.L_43:
        /*0108*/ 	.byte	0x02, 0x4a
        /*010a*/ 	.byte	0x80
	.zero		1


	//----- nvinfo : EIATTR_SYSCALL_OFFSETS
	.align		4
        /*010c*/ 	.byte	0x04, 0x46
        /*010e*/ 	.short	(.L_45 - .L_44)


	//   ....[0]....
.L_44:
        /*0110*/ 	.word	0x00006010


	//   ....[1]....
        /*0114*/ 	.word	0x00006100


	//   ....[2]....
        /*0118*/ 	.word	0x000068c0


	//   ....[3]....
        /*011c*/ 	.word	0x00007240


	//   ....[4]....
        /*0120*/ 	.word	0x00007b90


	//   ....[5]....
        /*0124*/ 	.word	0x00008530


	//   ....[6]....
        /*0128*/ 	.word	0x00008ed0


	//   ....[7]....
        /*012c*/ 	.word	0x000098a0


	//   ....[8]....
        /*0130*/ 	.word	0x0000a240


	//   ....[9]....
        /*0134*/ 	.word	0x0000ab90


	//----- nvinfo : EIATTR_MBARRIER_INSTR_OFFSETS
	.align		4
.L_45:
        /*0138*/ 	.byte	0x04, 0x39
        /*013a*/ 	.short	(.L_47 - .L_46)


	//   ....[0]....
.L_46:
        /*013c*/ 	.word	0x00000610
        /*0140*/ 	.word	0x000000ff
        /*0144*/ 	.word	0x00000000
        /*0148*/ 	.short	0x0100
        /*014a*/ 	.byte	0x04
	.zero		1


	//   ....[1]....
        /*014c*/ 	.word	0x00000620
        /*0150*/ 	.word	0x000000ff
        /*0154*/ 	.word	0x00000028
        /*0158*/ 	.short	0x0100
        /*015a*/ 	.byte	0x04
	.zero		1


	//   ....[2]....
        /*015c*/ 	.word	0x00000630
        /*0160*/ 	.word	0x000000ff
        /*0164*/ 	.word	0x00000008
        /*0168*/ 	.short	0x0100
        /*016a*/ 	.byte	0x04
	.zero		1


	//   ....[3]....
        /*016c*/ 	.word	0x00000640
        /*0170*/ 	.word	0x000000ff
        /*0174*/ 	.word	0x00000030
        /*0178*/ 	.short	0x0100
        /*017a*/ 	.byte	0x04
	.zero		1


	//   ....[4]....
        /*017c*/ 	.word	0x00000650
        /*0180*/ 	.word	0x000000ff
        /*0184*/ 	.word	0x00000010
        /*0188*/ 	.short	0x0100
        /*018a*/ 	.byte	0x04
	.zero		1


	//   ....[5]....
        /*018c*/ 	.word	0x00000660
        /*0190*/ 	.word	0x000000ff
        /*0194*/ 	.word	0x00000038
        /*0198*/ 	.short	0x0100
        /*019a*/ 	.byte	0x04
	.zero		1


	//   ....[6]....
        /*019c*/ 	.word	0x00000670
        /*01a0*/ 	.word	0x000000ff
        /*01a4*/ 	.word	0x00000018
        /*01a8*/ 	.short	0x0100
        /*01aa*/ 	.byte	0x04
	.zero		1


	//   ....[7]....
        /*01ac*/ 	.word	0x00000680
        /*01b0*/ 	.word	0x000000ff
        /*01b4*/ 	.word	0x00000040
        /*01b8*/ 	.short	0x0100
        /*01ba*/ 	.byte	0x04
	.zero		1


	//   ....[8]....
        /*01bc*/ 	.word	0x00000690
        /*01c0*/ 	.word	0x000000ff
        /*01c4*/ 	.word	0x00000020
        /*01c8*/ 	.short	0x0100
        /*01ca*/ 	.byte	0x04
	.zero		1


	//   ....[9]....
        /*01cc*/ 	.word	0x000006a0
        /*01d0*/ 	.word	0x000000ff
        /*01d4*/ 	.word	0x00000048
        /*01d8*/ 	.short	0x0100
        /*01da*/ 	.byte	0x04
	.zero		1


	//   ....[10]....
        /*01dc*/ 	.word	0x000007d0
        /*01e0*/ 	.word	0x000000ff
        /*01e4*/ 	.word	0x00000050
        /*01e8*/ 	.short	0x0100
        /*01ea*/ 	.byte	0x04
	.zero		1


	//   ....[11]....
        /*01ec*/ 	.word	0x000007e0
        /*01f0*/ 	.word	0x000000ff
        /*01f4*/ 	.word	0x00000070
        /*01f8*/ 	.short	0x0100
        /*01fa*/ 	.byte	0x04
	.zero		1


	//   ....[12]....
        /*01fc*/ 	.word	0x000007f0
        /*0200*/ 	.word	0x000000ff
        /*0204*/ 	.word	0x00000058
        /*0208*/ 	.short	0x0100
        /*020a*/ 	.byte	0x04
	.zero		1


	//   ....[13]....
        /*020c*/ 	.word	0x00000800
        /*0210*/ 	.word	0x000000ff
        /*0214*/ 	.word	0x00000078
        /*0218*/ 	.short	0x0100
        /*021a*/ 	.byte	0x04
	.zero		1


	//   ....[14]....
        /*021c*/ 	.word	0x00000810
        /*0220*/ 	.word	0x000000ff
        /*0224*/ 	.word	0x00000060
        /*0228*/ 	.short	0x0100
        /*022a*/ 	.byte	0x04
	.zero		1


	//   ....[15]....
        /*022c*/ 	.word	0x00000820
        /*0230*/ 	.word	0x000000ff
        /*0234*/ 	.word	0x00000080
        /*0238*/ 	.short	0x0100
        /*023a*/ 	.byte	0x04
	.zero		1


	//   ....[16]....
        /*023c*/ 	.word	0x00000830
        /*0240*/ 	.word	0x000000ff
        /*0244*/ 	.word	0x00000068
        /*0248*/ 	.short	0x0100
        /*024a*/ 	.byte	0x04
	.zero		1


	//   ....[17]....
        /*024c*/ 	.word	0x00000840
        /*0250*/ 	.word	0x000000ff
        /*0254*/ 	.word	0x00000088
        /*0258*/ 	.short	0x0100
        /*025a*/ 	.byte	0x04
	.zero		1


	//   ....[18]....
        /*025c*/ 	.word	0x00000930
        /*0260*/ 	.word	0x000000ff
        /*0264*/ 	.word	0x00000090
        /*0268*/ 	.short	0x0100
        /*026a*/ 	.byte	0x06
	.zero		1


	//   ....[19]....
        /*026c*/ 	.word	0x00000940
        /*0270*/ 	.word	0x000000ff
        /*0274*/ 	.word	0x00000098
        /*0278*/ 	.short	0x0100
        /*027a*/ 	.byte	0x06
	.zero		1


	//   ....[20]....
        /*027c*/ 	.word	0x00000a80
        /*0280*/ 	.word	0x000000ff
        /*0284*/ 	.word	0x000000a0
        /*0288*/ 	.short	0x0100
        /*028a*/ 	.byte	0x06
	.zero		1


	//   ....[21]....
        /*028c*/ 	.word	0x00000a90
        /*0290*/ 	.word	0x000000ff
        /*0294*/ 	.word	0x000000b0
        /*0298*/ 	.short	0x0100
        /*029a*/ 	.byte	0x06
	.zero		1


	//   ....[22]....
        /*029c*/ 	.word	0x00000aa0
        /*02a0*/ 	.word	0x000000ff
        /*02a4*/ 	.word	0x000000a8
        /*02a8*/ 	.short	0x0100
        /*02aa*/ 	.byte	0x06
	.zero		1


	//   ....[23]....
        /*02ac*/ 	.word	0x00000ab0
        /*02b0*/ 	.word	0x000000ff
        /*02b4*/ 	.word	0x000000b8
        /*02b8*/ 	.short	0x0100
        /*02ba*/ 	.byte	0x06
	.zero		1


	//   ....[24]....
        /*02bc*/ 	.word	0x00000be0
        /*02c0*/ 	.word	0x000000ff
        /*02c4*/ 	.word	0x000000c0
        /*02c8*/ 	.short	0x0100
        /*02ca*/ 	.byte	0x04
	.zero		1


	//   ....[25]....
        /*02cc*/ 	.word	0x00000bf0
        /*02d0*/ 	.word	0x000000ff
        /*02d4*/ 	.word	0x000000e0
        /*02d8*/ 	.short	0x0100
        /*02da*/ 	.byte	0x04
	.zero		1


	//   ....[26]....
        /*02dc*/ 	.word	0x00000c00
        /*02e0*/ 	.word	0x000000ff
        /*02e4*/ 	.word	0x000000c8
        /*02e8*/ 	.short	0x0100
        /*02ea*/ 	.byte	0x04
	.zero		1


	//   ....[27]....
        /*02ec*/ 	.word	0x00000c10
        /*02f0*/ 	.word	0x000000ff
        /*02f4*/ 	.word	0x000000e8
        /*02f8*/ 	.short	0x0100
        /*02fa*/ 	.byte	0x04
	.zero		1


	//   ....[28]....
        /*02fc*/ 	.word	0x00000c20
        /*0300*/ 	.word	0x000000ff
        /*0304*/ 	.word	0x000000d0
        /*0308*/ 	.short	0x0100
        /*030a*/ 	.byte	0x04
	.zero		1


	//   ....[29]....
        /*030c*/ 	.word	0x00000c30
        /*0310*/ 	.word	0x000000ff
        /*0314*/ 	.word	0x000000f0
        /*0318*/ 	.short	0x0100
        /*031a*/ 	.byte	0x04
	.zero		1


	//   ....[30]....
        /*031c*/ 	.word	0x00000c40
        /*0320*/ 	.word	0x000000ff
        /*0324*/ 	.word	0x000000d8
        /*0328*/ 	.short	0x0100
        /*032a*/ 	.byte	0x04
	.zero		1


	//   ....[31]....
        /*032c*/ 	.word	0x00000c50
        /*0330*/ 	.word	0x000000ff
        /*0334*/ 	.word	0x000000f8
        /*0338*/ 	.short	0x0100
        /*033a*/ 	.byte	0x04
	.zero		1


	//   ....[32]....
        /*033c*/ 	.word	0x00000d40
        /*0340*/ 	.word	0x000000ff
        /*0344*/ 	.word	0x00000100
        /*0348*/ 	.short	0x0100
        /*034a*/ 	.byte	0x04
	.zero		1


	//   ....[33]....
        /*034c*/ 	.word	0x00000d50
        /*0350*/ 	.word	0x000000ff
        /*0354*/ 	.word	0x00000110
        /*0358*/ 	.short	0x0100
        /*035a*/ 	.byte	0x04
	.zero		1


	//   ....[34]....
        /*035c*/ 	.word	0x00000d60
        /*0360*/ 	.word	0x000000ff
        /*0364*/ 	.word	0x00000108
        /*0368*/ 	.short	0x0100
        /*036a*/ 	.byte	0x04
	.zero		1


	//   ....[35]....
        /*036c*/ 	.word	0x00000d70
        /*0370*/ 	.word	0x000000ff
        /*0374*/ 	.word	0x00000118
        /*0378*/ 	.short	0x0100
        /*037a*/ 	.byte	0x04
	.zero		1


	//   ....[36]....
        /*037c*/ 	.word	0x000018d0
        /*0380*/ 	.word	0x00000000
        /*0384*/ 	.word	0x00000110
        /*0388*/ 	.short	0x010a
        /*038a*/ 	.byte	0xff
	.zero		1


	//   ....[37]....
        /*038c*/ 	.word	0x00001900
        /*0390*/ 	.word	0x00000000
        /*0394*/ 	.word	0x00000100
        /*0398*/ 	.short	0x0101
        /*039a*/ 	.byte	0xff
	.zero		1


	//   ....[38]....
        /*039c*/ 	.word	0x000019d0
        /*03a0*/ 	.word	0x000000ff
        /*03a4*/ 	.word	0x00000028
        /*03a8*/ 	.short	0x010a
        /*03aa*/ 	.byte	0x04
	.zero		1


	//   ....[39]....
        /*03ac*/ 	.word	0x00001a50
        /*03b0*/ 	.word	0x000000ff
        /*03b4*/ 	.word	0x00000028
        /*03b8*/ 	.short	0x010a
        /*03ba*/ 	.byte	0x21
	.zero		1


	//   ....[40]....
        /*03bc*/ 	.word	0x00001bf0
        /*03c0*/ 	.word	0x000000ff
        /*03c4*/ 	.word	0x00000028
        /*03c8*/ 	.short	0x010a
        /*03ca*/ 	.byte	0x08
	.zero		1


	//   ....[41]....
        /*03cc*/ 	.word	0x00001d00
        /*03d0*/ 	.word	0x000000ff
        /*03d4*/ 	.word	0x00000098
        /*03d8*/ 	.short	0x0101
        /*03da*/ 	.byte	0x06
	.zero		1


	//   ....[42]....
        /*03dc*/ 	.word	0x00001d20
        /*03e0*/ 	.word	0x000000ff
        /*03e4*/ 	.word	0x00000028
        /*03e8*/ 	.short	0x010a
        /*03ea*/ 	.byte	0x04
	.zero		1


	//   ....[43]....
        /*03ec*/ 	.word	0x00001da0
        /*03f0*/ 	.word	0x000000ff
        /*03f4*/ 	.word	0x00000028
        /*03f8*/ 	.short	0x010a
        /*03fa*/ 	.byte	0x11
	.zero		1


	//   ....[44]....
        /*03fc*/ 	.word	0x00001f40
        /*0400*/ 	.word	0x000000ff
        /*0404*/ 	.word	0x00000028
        /*0408*/ 	.short	0x010a
        /*040a*/ 	.byte	0x07
	.zero		1


	//   ....[45]....
        /*040c*/ 	.word	0x00002080
        /*0410*/ 	.word	0x00000003
        /*0414*/ 	.word	0x000000a0
        /*0418*/ 	.short	0x010a
        /*041a*/ 	.byte	0xff
	.zero		1


	//   ....[46]....
        /*041c*/ 	.word	0x000021d0
        /*0420*/ 	.word	0x00000000
        /*0424*/ 	.word	0x00000000
        /*0428*/ 	.short	0x0101
        /*042a*/ 	.byte	0xff
	.zero		1


	//   ....[47]....
        /*042c*/ 	.word	0x00002790
        /*0430*/ 	.word	0x000000ff
        /*0434*/ 	.word	0x00000000
        /*0438*/ 	.short	0x010a
        /*043a*/ 	.byte	0x04
	.zero		1


	//   ....[48]....
        /*043c*/ 	.word	0x00002820
        /*0440*/ 	.word	0x000000ff
        /*0444*/ 	.word	0x00000000
        /*0448*/ 	.short	0x010a
        /*044a*/ 	.byte	0x05
	.zero		1


	//   ....[49]....
        /*044c*/ 	.word	0x000028b0
        /*0450*/ 	.word	0x000000ff
        /*0454*/ 	.word	0x00000000
        /*0458*/ 	.short	0x010a
        /*045a*/ 	.byte	0x05
	.zero		1


	//   ....[50]....
        /*045c*/ 	.word	0x00002940
        /*0460*/ 	.word	0x000000ff
        /*0464*/ 	.word	0x00000000
        /*0468*/ 	.short	0x010a
        /*046a*/ 	.byte	0x05
	.zero		1


	//   ....[51]....
        /*046c*/ 	.word	0x000029e0
        /*0470*/ 	.word	0x00000000
        /*0474*/ 	.word	0x00000000
        /*0478*/ 	.short	0x010a
        /*047a*/ 	.byte	0xff
	.zero		1


	//   ....[52]....
        /*047c*/ 	.word	0x00002b00
        /*0480*/ 	.word	0x00000002
        /*0484*/ 	.word	0x00000100
        /*0488*/ 	.short	0x010a
        /*048a*/ 	.byte	0xff
	.zero		1


	//   ....[53]....
        /*048c*/ 	.word	0x00002b70
        /*0490*/ 	.word	0x00000002
        /*0494*/ 	.word	0x00000000
        /*0498*/ 	.short	0x0101
        /*049a*/ 	.byte	0xff
	.zero		1


	//   ....[54]....
        /*049c*/ 	.word	0x00002b90
        /*04a0*/ 	.word	0x000000ff
        /*04a4*/ 	.word	0x000000b0
        /*04a8*/ 	.short	0x010a
        /*04aa*/ 	.byte	0x04
	.zero		1


	//   ....[55]....
        /*04ac*/ 	.word	0x00002cb0
        /*04b0*/ 	.word	0x00000002
        /*04b4*/ 	.word	0x000000a0
        /*04b8*/ 	.short	0x010a
        /*04ba*/ 	.byte	0xff
	.zero		1


	//   ....[56]....
        /*04bc*/ 	.word	0x00002db0
        /*04c0*/ 	.word	0x00000002
        /*04c4*/ 	.word	0x00000000
        /*04c8*/ 	.short	0x0101
        /*04ca*/ 	.byte	0xff
	.zero		1


	//   ....[57]....
        /*04cc*/ 	.word	0x00002e40
        /*04d0*/ 	.word	0x000000ff
        /*04d4*/ 	.word	0x000000b0
        /*04d8*/ 	.short	0x0106
        /*04da*/ 	.byte	0x04
	.zero		1


	//   ....[58]....
        /*04dc*/ 	.word	0x00002e60
        /*04e0*/ 	.word	0x000000ff
        /*04e4*/ 	.word	0x000000b0
        /*04e8*/ 	.short	0x010a
        /*04ea*/ 	.byte	0x04
	.zero		1


	//   ....[59]....
        /*04ec*/ 	.word	0x00002ef0
        /*04f0*/ 	.word	0x000000ff
        /*04f4*/ 	.word	0x000000b0
        /*04f8*/ 	.short	0x0106
        /*04fa*/ 	.byte	0x07
	.zero		1


	//   ....[60]....
        /*04fc*/ 	.word	0x00002f30
        /*0500*/ 	.word	0x00000000
        /*0504*/ 	.word	0x000000b0
        /*0508*/ 	.short	0x010a
        /*050a*/ 	.byte	0xff
	.zero		1


	//   ....[61]....
        /*050c*/ 	.word	0x00003480
        /*0510*/ 	.word	0x00000000
        /*0514*/ 	.word	0x000000a0
        /*0518*/ 	.short	0x010a
        /*051a*/ 	.byte	0xff
	.zero		1


	//   ....[62]....
        /*051c*/ 	.word	0x00003590
        /*0520*/ 	.word	0x00000003
        /*0524*/ 	.word	0x00000000
        /*0528*/ 	.short	0x0101
        /*052a*/ 	.byte	0xff
	.zero		1


	//   ....[63]....
        /*052c*/ 	.word	0x000035a0
        /*0530*/ 	.word	0x000000ff
        /*0534*/ 	.word	0x00000000
        /*0538*/ 	.short	0x010a
        /*053a*/ 	.byte	0x04
	.zero		1


	//   ....[64]....
        /*053c*/ 	.word	0x000035c0
        /*0540*/ 	.word	0x000000ff
        /*0544*/ 	.word	0x000000e0
        /*0548*/ 	.short	0x010a
        /*054a*/ 	.byte	0x1e
	.zero		1


	//   ....[65]....
        /*054c*/ 	.word	0x00003690
        /*0550*/ 	.word	0x000000ff
        /*0554*/ 	.word	0x00000000
        /*0558*/ 	.short	0x010a
        /*055a*/ 	.byte	0x05
	.zero		1


	//   ....[66]....
        /*055c*/ 	.word	0x000037d0
        /*0560*/ 	.word	0x000000ff
        /*0564*/ 	.word	0x00000000
        /*0568*/ 	.short	0x010a
        /*056a*/ 	.byte	0x04
	.zero		1


	//   ....[67]....
        /*056c*/ 	.word	0x00003a60
        /*0570*/ 	.word	0x000000ff
        /*0574*/ 	.word	0x00000000
        /*0578*/ 	.short	0x010a
        /*057a*/ 	.byte	0x04
	.zero		1


	//   ....[68]....
        /*057c*/ 	.word	0x00003af0
        /*0580*/ 	.word	0x000000ff
        /*0584*/ 	.word	0x00000000
        /*0588*/ 	.short	0x010a
        /*058a*/ 	.byte	0x05
	.zero		1


	//   ....[69]....
        /*058c*/ 	.word	0x00003b80
        /*0590*/ 	.word	0x000000ff
        /*0594*/ 	.word	0x00000000
        /*0598*/ 	.short	0x010a
        /*059a*/ 	.byte	0x05
	.zero		1


	//   ....[70]....
        /*059c*/ 	.word	0x00003c10
        /*05a0*/ 	.word	0x000000ff
        /*05a4*/ 	.word	0x00000000
        /*05a8*/ 	.short	0x010a
        /*05aa*/ 	.byte	0x04
	.zero		1


	//   ....[71]....
        /*05ac*/ 	.word	0x000040c0
        /*05b0*/ 	.word	0x0000000c
        /*05b4*/ 	.word	0x000000a0
        /*05b8*/ 	.short	0x010a
        /*05ba*/ 	.byte	0xff
	.zero		1


	//   ....[72]....
        /*05bc*/ 	.word	0x00004230
        /*05c0*/ 	.word	0x00000000
        /*05c4*/ 	.word	0x00000000
        /*05c8*/ 	.short	0x0101
        /*05ca*/ 	.byte	0xff
	.zero		1


	//   ....[73]....
        /*05cc*/ 	.word	0x000046d0
        /*05d0*/ 	.word	0x000000ff
        /*05d4*/ 	.word	0x00000098
        /*05d8*/ 	.short	0x010a
        /*05da*/ 	.byte	0x15
	.zero		1


	//   ....[74]....
        /*05dc*/ 	.word	0x00004850
        /*05e0*/ 	.word	0x000000ff
        /*05e4*/ 	.word	0x00000070
        /*05e8*/ 	.short	0x010a
        /*05ea*/ 	.byte	0x15
	.zero		1


	//   ....[75]....
        /*05ec*/ 	.word	0x000049d0
        /*05f0*/ 	.word	0x000000ff
        /*05f4*/ 	.word	0x00000050
        /*05f8*/ 	.short	0x010b
        /*05fa*/ 	.byte	0x15
	.zero		1


	//   ....[76]....
        /*05fc*/ 	.word	0x000049e0
        /*0600*/ 	.word	0x000000ff
        /*0604*/ 	.word	0x00000000
        /*0608*/ 	.short	0x0101
        /*060a*/ 	.byte	0x06
	.zero		1


	//   ....[77]....
        /*060c*/ 	.word	0x000049f0
        /*0610*/ 	.word	0x000000ff
        /*0614*/ 	.word	0x00000078
        /*0618*/ 	.short	0x010a
        /*061a*/ 	.byte	0x15
	.zero		1


	//   ....[78]....
        /*061c*/ 	.word	0x00004b30
        /*0620*/ 	.word	0x000000ff
        /*0624*/ 	.word	0x00000058
        /*0628*/ 	.short	0x010b
        /*062a*/ 	.byte	0x15
	.zero		1


	//   ....[79]....
        /*062c*/ 	.word	0x00004b40
        /*0630*/ 	.word	0x000000ff
        /*0634*/ 	.word	0x00000000
        /*0638*/ 	.short	0x0101
        /*063a*/ 	.byte	0x07
	.zero		1


	//   ....[80]....
        /*063c*/ 	.word	0x00004b50
        /*0640*/ 	.word	0x000000ff
        /*0644*/ 	.word	0x00000080
        /*0648*/ 	.short	0x010a
        /*064a*/ 	.byte	0x15
	.zero		1


	//   ....[81]....
        /*064c*/ 	.word	0x00004ca0
        /*0650*/ 	.word	0x000000ff
        /*0654*/ 	.word	0x00000060
        /*0658*/ 	.short	0x010b
        /*065a*/ 	.byte	0x15
	.zero		1


	//   ....[82]....
        /*065c*/ 	.word	0x00004cb0
        /*0660*/ 	.word	0x000000ff
        /*0664*/ 	.word	0x00000000
        /*0668*/ 	.short	0x0101
        /*066a*/ 	.byte	0x1d
	.zero		1


	//   ....[83]....
        /*066c*/ 	.word	0x00004cc0
        /*0670*/ 	.word	0x000000ff
        /*0674*/ 	.word	0x00000088
        /*0678*/ 	.short	0x010a
        /*067a*/ 	.byte	0x15
	.zero		1


	//   ....[84]....
        /*067c*/ 	.word	0x00004e20
        /*0680*/ 	.word	0x000000ff
        /*0684*/ 	.word	0x00000068
        /*0688*/ 	.short	0x010b
        /*068a*/ 	.byte	0x15
	.zero		1


	//   ....[85]....
        /*068c*/ 	.word	0x00004e30
        /*0690*/ 	.word	0x000000ff
        /*0694*/ 	.word	0x00000000
        /*0698*/ 	.short	0x0101
        /*069a*/ 	.byte	0x18
	.zero		1


	//   ....[86]....
        /*069c*/ 	.word	0x00004e40
        /*06a0*/ 	.word	0x000000ff
        /*06a4*/ 	.word	0x00000070
        /*06a8*/ 	.short	0x010a
        /*06aa*/ 	.byte	0x15
	.zero		1


	//   ....[87]....
        /*06ac*/ 	.word	0x00004fa0
        /*06b0*/ 	.word	0x000000ff
        /*06b4*/ 	.word	0x00000050
        /*06b8*/ 	.short	0x010b
        /*06ba*/ 	.byte	0x15
	.zero		1


	//   ....[88]....
        /*06bc*/ 	.word	0x00004fb0
        /*06c0*/ 	.word	0x000000ff
        /*06c4*/ 	.word	0x00000000
        /*06c8*/ 	.short	0x0101
        /*06ca*/ 	.byte	0x06
	.zero		1


	//   ....[89]....
        /*06cc*/ 	.word	0x00004fc0
        /*06d0*/ 	.word	0x000000ff
        /*06d4*/ 	.word	0x00000078
        /*06d8*/ 	.short	0x010a
        /*06da*/ 	.byte	0x15
	.zero		1


	//   ....[90]....
        /*06dc*/ 	.word	0x00005120
        /*06e0*/ 	.word	0x000000ff
        /*06e4*/ 	.word	0x00000058
        /*06e8*/ 	.short	0x010b
        /*06ea*/ 	.byte	0x15
	.zero		1


	//   ....[91]....
        /*06ec*/ 	.word	0x00005130
        /*06f0*/ 	.word	0x000000ff
        /*06f4*/ 	.word	0x00000000
        /*06f8*/ 	.short	0x0101
        /*06fa*/ 	.byte	0x07
	.zero		1


	//   ....[92]....
        /*06fc*/ 	.word	0x00005140
        /*0700*/ 	.word	0x000000ff
        /*0704*/ 	.word	0x00000080
        /*0708*/ 	.short	0x010a
        /*070a*/ 	.byte	0x15
	.zero		1


	//   ....[93]....
        /*070c*/ 	.word	0x00005290
        /*0710*/ 	.word	0x000000ff
        /*0714*/ 	.word	0x00000060
        /*0718*/ 	.short	0x010b
        /*071a*/ 	.byte	0x15
	.zero		1


	//   ....[94]....
        /*071c*/ 	.word	0x000052a0
        /*0720*/ 	.word	0x000000ff
        /*0724*/ 	.word	0x00000000
        /*0728*/ 	.short	0x0101
        /*072a*/ 	.byte	0x1d
	.zero		1


	//   ....[95]....
        /*072c*/ 	.word	0x000052b0
        /*0730*/ 	.word	0x000000ff
        /*0734*/ 	.word	0x00000088
        /*0738*/ 	.short	0x010a
        /*073a*/ 	.byte	0x15
	.zero		1


	//   ....[96]....
        /*073c*/ 	.word	0x000054a0
        /*0740*/ 	.word	0x000000ff
        /*0744*/ 	.word	0x00000068
        /*0748*/ 	.short	0x010b
        /*074a*/ 	.byte	0x15
	.zero		1


	//   ....[97]....
        /*074c*/ 	.word	0x000054b0
        /*0750*/ 	.word	0x000000ff
        /*0754*/ 	.word	0x00000000
        /*0758*/ 	.short	0x0101
        /*075a*/ 	.byte	0x18
	.zero		1


	//   ....[98]....
        /*075c*/ 	.word	0x000054d0
        /*0760*/ 	.word	0x000000ff
        /*0764*/ 	.word	0x00000070
        /*0768*/ 	.short	0x010a
        /*076a*/ 	.byte	0x15
	.zero		1


	//   ....[99]....
        /*076c*/ 	.word	0x000054f0
        /*0770*/ 	.word	0x000000ff
        /*0774*/ 	.word	0x00000078
        /*0778*/ 	.short	0x010a
        /*077a*/ 	.byte	0x15
	.zero		1


	//   ....[100]....
        /*077c*/ 	.word	0x00005510
        /*0780*/ 	.word	0x000000ff
        /*0784*/ 	.word	0x00000080
        /*0788*/ 	.short	0x010a
        /*078a*/ 	.byte	0x15
	.zero		1


	//   ....[101]....
        /*078c*/ 	.word	0x00005560
        /*0790*/ 	.word	0x00000002
        /*0794*/ 	.word	0x00000088
        /*0798*/ 	.short	0x010a
        /*079a*/ 	.byte	0xff
	.zero		1


	//   ....[102]....
        /*079c*/ 	.word	0x00005880
        /*07a0*/ 	.word	0x00000000
        /*07a4*/ 	.word	0x000000a0
        /*07a8*/ 	.short	0x010a
        /*07aa*/ 	.byte	0xff
	.zero		1


	//   ....[103]....
        /*07ac*/ 	.word	0x00005950
        /*07b0*/ 	.word	0x00000000
        /*07b4*/ 	.word	0x00000000
        /*07b8*/ 	.short	0x0101
        /*07ba*/ 	.byte	0xff
	.zero		1


	//   ....[104]....
        /*07bc*/ 	.word	0x00006590
        /*07c0*/ 	.word	0x000000ff
        /*07c4*/ 	.word	0x00000050
        /*07c8*/ 	.short	0x010a
        /*07ca*/ 	.byte	0x2b
	.zero		1


	//   ....[105]....
        /*07cc*/ 	.word	0x000065c0
        /*07d0*/ 	.word	0x0000001a
        /*07d4*/ 	.word	0x000000c0
        /*07d8*/ 	.short	0x010a
        /*07da*/ 	.byte	0xff
	.zero		1


	//   ....[106]....
        /*07dc*/ 	.word	0x000066b0
        /*07e0*/ 	.word	0x000000ff
        /*07e4*/ 	.word	0x00000050
        /*07e8*/ 	.short	0x010a
        /*07ea*/ 	.byte	0x2b
	.zero		1


	//   ....[107]....
        /*07ec*/ 	.word	0x000067a0
        /*07f0*/ 	.word	0x0000001a
        /*07f4*/ 	.word	0x000000c0
        /*07f8*/ 	.short	0x010a
        /*07fa*/ 	.byte	0xff
	.zero		1


	//   ....[108]....
        /*07fc*/ 	.word	0x00006f70
        /*0800*/ 	.word	0x00000000
        /*0804*/ 	.word	0x00000000
        /*0808*/ 	.short	0x0101
        /*080a*/ 	.byte	0xff
	.zero		1


	//   ....[109]....
        /*080c*/ 	.word	0x00006f80
        /*0810*/ 	.word	0x00000002
        /*0814*/ 	.word	0x00000050
        /*0818*/ 	.short	0x010a
        /*081a*/ 	.byte	0xff
	.zero		1


	//   ....[110]....
        /*081c*/ 	.word	0x00007060
        /*0820*/ 	.word	0x00000002
        /*0824*/ 	.word	0x00000050
        /*0828*/ 	.short	0x010a
        /*082a*/ 	.byte	0xff
	.zero		1


	//   ....[111]....
        /*082c*/ 	.word	0x000078c0
        /*0830*/ 	.word	0x00000015
        /*0834*/ 	.word	0x00000000
        /*0838*/ 	.short	0x0101
        /*083a*/ 	.byte	0xff
	.zero		1


	//   ....[112]....
        /*083c*/ 	.word	0x000078e0
        /*0840*/ 	.word	0x00000000
        /*0844*/ 	.word	0x00000050
        /*0848*/ 	.short	0x010a
        /*084a*/ 	.byte	0xff
	.zero		1


	//   ....[113]....
        /*084c*/ 	.word	0x000079b0
        /*0850*/ 	.word	0x00000000
        /*0854*/ 	.word	0x00000050
        /*0858*/ 	.short	0x010a
        /*085a*/ 	.byte	0xff
	.zero		1


	//   ....[114]....
        /*085c*/ 	.word	0x00008220
        /*0860*/ 	.word	0x00000015
        /*0864*/ 	.word	0x00000000
        /*0868*/ 	.short	0x0101
        /*086a*/ 	.byte	0xff
	.zero		1


	//   ....[115]....
        /*086c*/ 	.word	0x00008240
        /*0870*/ 	.word	0x00000000
        /*0874*/ 	.word	0x00000050
        /*0878*/ 	.short	0x010a
        /*087a*/ 	.byte	0xff
	.zero		1


	//   ....[116]....
        /*087c*/ 	.word	0x00008310
        /*0880*/ 	.word	0x00000000
        /*0884*/ 	.word	0x00000050
        /*0888*/ 	.short	0x010a
        /*088a*/ 	.byte	0xff
	.zero		1


	//   ....[117]....
        /*088c*/ 	.word	0x00008bb0
        /*0890*/ 	.word	0x00000015
        /*0894*/ 	.word	0x00000000
        /*0898*/ 	.short	0x0101
        /*089a*/ 	.byte	0xff
	.zero		1


	//   ....[118]....
        /*089c*/ 	.word	0x00008bd0
        /*08a0*/ 	.word	0x00000000
        /*08a4*/ 	.word	0x00000050
        /*08a8*/ 	.short	0x010a
        /*08aa*/ 	.byte	0xff
	.zero		1


	//   ....[119]....
        /*08ac*/ 	.word	0x00008ca0
        /*08b0*/ 	.word	0x00000000
        /*08b4*/ 	.word	0x00000050
        /*08b8*/ 	.short	0x010a
        /*08ba*/ 	.byte	0xff
	.zero		1


	//   ....[120]....
        /*08bc*/ 	.word	0x00009580
        /*08c0*/ 	.word	0x00000015
        /*08c4*/ 	.word	0x00000000
        /*08c8*/ 	.short	0x0101
        /*08ca*/ 	.byte	0xff
	.zero		1


	//   ....[121]....
        /*08cc*/ 	.word	0x000095a0
        /*08d0*/ 	.word	0x00000000
        /*08d4*/ 	.word	0x00000050
        /*08d8*/ 	.short	0x010a
        /*08da*/ 	.byte	0xff
	.zero		1


	//   ....[122]....
        /*08dc*/ 	.word	0x00009670
        /*08e0*/ 	.word	0x00000000
        /*08e4*/ 	.word	0x00000050
        /*08e8*/ 	.short	0x010a
        /*08ea*/ 	.byte	0xff
	.zero		1


	//   ....[123]....
        /*08ec*/ 	.word	0x00009f20
        /*08f0*/ 	.word	0x00000015
        /*08f4*/ 	.word	0x00000000
        /*08f8*/ 	.short	0x0101
        /*08fa*/ 	.byte	0xff
	.zero		1


	//   ....[124]....
        /*08fc*/ 	.word	0x00009f40
        /*0900*/ 	.word	0x00000000
        /*0904*/ 	.word	0x00000050
        /*0908*/ 	.short	0x010a
        /*090a*/ 	.byte	0xff
	.zero		1


	//   ....[125]....
        /*090c*/ 	.word	0x0000a010
        /*0910*/ 	.word	0x00000000
        /*0914*/ 	.word	0x00000050
        /*0918*/ 	.short	0x010a
        /*091a*/ 	.byte	0xff
	.zero		1


	//   ....[126]....
        /*091c*/ 	.word	0x0000a8c0
        /*0920*/ 	.word	0x00000015
        /*0924*/ 	.word	0x00000000
        /*0928*/ 	.short	0x0101
        /*092a*/ 	.byte	0xff
	.zero		1


	//   ....[127]....
        /*092c*/ 	.word	0x0000a8e0
        /*0930*/ 	.word	0x00000000
        /*0934*/ 	.word	0x00000050
        /*0938*/ 	.short	0x010a
        /*093a*/ 	.byte	0xff
	.zero		1


	//   ....[128]....
        /*093c*/ 	.word	0x0000a9b0
        /*0940*/ 	.word	0x00000000
        /*0944*/ 	.word	0x00000050
        /*0948*/ 	.short	0x010a
        /*094a*/ 	.byte	0xff
	.zero		1


	//   ....[129]....
        /*094c*/ 	.word	0x0000ae80
        /*0950*/ 	.word	0x000000ff
        /*0954*/ 	.word	0x00000000
        /*0958*/ 	.short	0x0101
        /*095a*/ 	.byte	0x04
	.zero		1


	//   ....[130]....
        /*095c*/ 	.word	0x0000b270
        /*0960*/ 	.word	0x00000000
        /*0964*/ 	.word	0x00000000
        /*0968*/ 	.short	0x0101
        /*096a*/ 	.byte	0xff
	.zero		1


	//   ....[131]....
        /*096c*/ 	.word	0x0000b520
        /*0970*/ 	.word	0x000000ff
        /*0974*/ 	.word	0x00000000
        /*0978*/ 	.short	0x0101
        /*097a*/ 	.byte	0x04
	.zero		1


	//   ....[132]....
        /*097c*/ 	.word	0x0000b540
        /*0980*/ 	.word	0x00000000
        /*0984*/ 	.word	0x00000110
        /*0988*/ 	.short	0x010a
        /*098a*/ 	.byte	0xff
	.zero		1


	//   ....[133]....
        /*098c*/ 	.word	0x0000b5a0
        /*0990*/ 	.word	0x00000000
        /*0994*/ 	.word	0x00000028
        /*0998*/ 	.short	0x010a
        /*099a*/ 	.byte	0xff
	.zero		1


	//   ....[134]....
        /*099c*/ 	.word	0x0000b600
        /*09a0*/ 	.word	0x00000000
        /*09a4*/ 	.word	0x00000028
        /*09a8*/ 	.short	0x010a
        /*09aa*/ 	.byte	0xff
	.zero		1


	//   ....[135]....
        /*09ac*/ 	.word	0x0000b650
        /*09b0*/ 	.word	0x00000003
        /*09b4*/ 	.word	0x000000a0
        /*09b8*/ 	.short	0x010a
        /*09ba*/ 	.byte	0xff
	.zero		1


	//   ....[136]....
        /*09bc*/ 	.word	0x0000b6b0
        /*09c0*/ 	.word	0x00000000
        /*09c4*/ 	.word	0x00000000
        /*09c8*/ 	.short	0x010a
        /*09ca*/ 	.byte	0xff
	.zero		1


	//   ....[137]....
        /*09cc*/ 	.word	0x0000b710
        /*09d0*/ 	.word	0x00000000
        /*09d4*/ 	.word	0x00000000
        /*09d8*/ 	.short	0x010a
        /*09da*/ 	.byte	0xff
	.zero		1


	//   ....[138]....
        /*09dc*/ 	.word	0x0000b770
        /*09e0*/ 	.word	0x00000000
        /*09e4*/ 	.word	0x00000000
        /*09e8*/ 	.short	0x010a
        /*09ea*/ 	.byte	0xff
	.zero		1


	//   ....[139]....
        /*09ec*/ 	.word	0x0000b7d0
        /*09f0*/ 	.word	0x00000000
        /*09f4*/ 	.word	0x00000000
        /*09f8*/ 	.short	0x010a
        /*09fa*/ 	.byte	0xff
	.zero		1


	//   ....[140]....
        /*09fc*/ 	.word	0x0000b820
        /*0a00*/ 	.word	0x00000002
        /*0a04*/ 	.word	0x00000100
        /*0a08*/ 	.short	0x010a
        /*0a0a*/ 	.byte	0xff
	.zero		1


	//   ....[141]....
        /*0a0c*/ 	.word	0x0000b880
        /*0a10*/ 	.word	0x00000002
        /*0a14*/ 	.word	0x000000b0
        /*0a18*/ 	.short	0x010a
        /*0a1a*/ 	.byte	0xff
	.zero		1


	//   ....[142]....
        /*0a1c*/ 	.word	0x0000b8d0
        /*0a20*/ 	.word	0x00000002
        /*0a24*/ 	.word	0x000000a0
        /*0a28*/ 	.short	0x010a
        /*0a2a*/ 	.byte	0xff
	.zero		1


	//   ....[143]....
        /*0a2c*/ 	.word	0x0000b930
        /*0a30*/ 	.word	0x00000000
        /*0a34*/ 	.word	0x000000b0
        /*0a38*/ 	.short	0x010a
        /*0a3a*/ 	.byte	0xff
	.zero		1


	//   ....[144]....
        /*0a3c*/ 	.word	0x0000b980
        /*0a40*/ 	.word	0x00000000
        /*0a44*/ 	.word	0x000000a0
        /*0a48*/ 	.short	0x010a
        /*0a4a*/ 	.byte	0xff
	.zero		1


	//   ....[145]....
        /*0a4c*/ 	.word	0x0000b9e0
        /*0a50*/ 	.word	0x00000002
        /*0a54*/ 	.word	0x000000e0
        /*0a58*/ 	.short	0x010a
        /*0a5a*/ 	.byte	0xff
	.zero		1


	//   ....[146]....
        /*0a5c*/ 	.word	0x0000ba40
        /*0a60*/ 	.word	0x00000000
        /*0a64*/ 	.word	0x00000000
        /*0a68*/ 	.short	0x010a
        /*0a6a*/ 	.byte	0xff
	.zero		1


	//   ....[147]....
        /*0a6c*/ 	.word	0x0000baa0
        /*0a70*/ 	.word	0x00000000
        /*0a74*/ 	.word	0x00000000
        /*0a78*/ 	.short	0x010a
        /*0a7a*/ 	.byte	0xff
	.zero		1


	//   ....[148]....
        /*0a7c*/ 	.word	0x0000bb00
        /*0a80*/ 	.word	0x00000000
        /*0a84*/ 	.word	0x00000000
        /*0a88*/ 	.short	0x010a
        /*0a8a*/ 	.byte	0xff
	.zero		1


	//   ....[149]....
        /*0a8c*/ 	.word	0x0000bb60
        /*0a90*/ 	.word	0x00000000
        /*0a94*/ 	.word	0x00000000
        /*0a98*/ 	.short	0x010a
        /*0a9a*/ 	.byte	0xff
	.zero		1


	//   ....[150]....
        /*0a9c*/ 	.word	0x0000bbc0
        /*0aa0*/ 	.word	0x00000000
        /*0aa4*/ 	.word	0x00000000
        /*0aa8*/ 	.short	0x010a
        /*0aaa*/ 	.byte	0xff
	.zero		1


	//   ....[151]....
        /*0aac*/ 	.word	0x0000bc10
        /*0ab0*/ 	.word	0x0000000c
        /*0ab4*/ 	.word	0x000000a0
        /*0ab8*/ 	.short	0x010a
        /*0aba*/ 	.byte	0xff
	.zero		1


	//   ....[152]....
        /*0abc*/ 	.word	0x0000bc70
        /*0ac0*/ 	.word	0x00000000
        /*0ac4*/ 	.word	0x00000098
        /*0ac8*/ 	.short	0x010a
        /*0aca*/ 	.byte	0xff
	.zero		1


	//   ....[153]....
        /*0acc*/ 	.word	0x0000bcd0
        /*0ad0*/ 	.word	0x00000000
        /*0ad4*/ 	.word	0x00000070
        /*0ad8*/ 	.short	0x010a
        /*0ada*/ 	.byte	0xff
	.zero		1


	//   ....[154]....
        /*0adc*/ 	.word	0x0000bd30
        /*0ae0*/ 	.word	0x00000000
        /*0ae4*/ 	.word	0x00000078
        /*0ae8*/ 	.short	0x010a
        /*0aea*/ 	.byte	0xff
	.zero		1


	//   ....[155]....
        /*0aec*/ 	.word	0x0000bd90
        /*0af0*/ 	.word	0x00000000
        /*0af4*/ 	.word	0x00000080
        /*0af8*/ 	.short	0x010a
        /*0afa*/ 	.byte	0xff
	.zero		1


	//   ....[156]....
        /*0afc*/ 	.word	0x0000bdf0
        /*0b00*/ 	.word	0x00000000
        /*0b04*/ 	.word	0x00000088
        /*0b08*/ 	.short	0x010a
        /*0b0a*/ 	.byte	0xff
	.zero		1


	//   ....[157]....
        /*0b0c*/ 	.word	0x0000be50
        /*0b10*/ 	.word	0x00000000
        /*0b14*/ 	.word	0x00000070
        /*0b18*/ 	.short	0x010a
        /*0b1a*/ 	.byte	0xff
	.zero		1


	//   ....[158]....
        /*0b1c*/ 	.word	0x0000beb0
        /*0b20*/ 	.word	0x00000000
        /*0b24*/ 	.word	0x00000078
        /*0b28*/ 	.short	0x010a
        /*0b2a*/ 	.byte	0xff
	.zero		1


	//   ....[159]....
        /*0b2c*/ 	.word	0x0000bf10
        /*0b30*/ 	.word	0x00000000
        /*0b34*/ 	.word	0x00000080
        /*0b38*/ 	.short	0x010a
        /*0b3a*/ 	.byte	0xff
	.zero		1


	//   ....[160]....
        /*0b3c*/ 	.word	0x0000bf70
        /*0b40*/ 	.word	0x00000000
        /*0b44*/ 	.word	0x00000088
        /*0b48*/ 	.short	0x010a
        /*0b4a*/ 	.byte	0xff
	.zero		1


	//   ....[161]....
        /*0b4c*/ 	.word	0x0000bfd0
        /*0b50*/ 	.word	0x00000000
        /*0b54*/ 	.word	0x00000070
        /*0b58*/ 	.short	0x010a
        /*0b5a*/ 	.byte	0xff
	.zero		1


	//   ....[162]....
        /*0b5c*/ 	.word	0x0000c030
        /*0b60*/ 	.word	0x00000000
        /*0b64*/ 	.word	0x00000078
        /*0b68*/ 	.short	0x010a
        /*0b6a*/ 	.byte	0xff
	.zero		1


	//   ....[163]....
        /*0b6c*/ 	.word	0x0000c090
        /*0b70*/ 	.word	0x00000002
        /*0b74*/ 	.word	0x00000080
        /*0b78*/ 	.short	0x010a
        /*0b7a*/ 	.byte	0xff
	.zero		1


	//   ....[164]....
        /*0b7c*/ 	.word	0x0000c0e0
        /*0b80*/ 	.word	0x00000000
        /*0b84*/ 	.word	0x000000a0
        /*0b88*/ 	.short	0x010a
        /*0b8a*/ 	.byte	0xff
	.zero		1


	//   ....[165]....
        /*0b8c*/ 	.word	0x0000c140
        /*0b90*/ 	.word	0x00000002
        /*0b94*/ 	.word	0x00000050
        /*0b98*/ 	.short	0x010a
        /*0b9a*/ 	.byte	0xff
	.zero		1


	//   ....[166]....
        /*0b9c*/ 	.word	0x0000c190
        /*0ba0*/ 	.word	0x0000001a
        /*0ba4*/ 	.word	0x000000c0
        /*0ba8*/ 	.short	0x010a
        /*0baa*/ 	.byte	0xff
	.zero		1


	//   ....[167]....
        /*0bac*/ 	.word	0x0000c1e0
        /*0bb0*/ 	.word	0x00000002
        /*0bb4*/ 	.word	0x00000050
        /*0bb8*/ 	.short	0x010a
        /*0bba*/ 	.byte	0xff
	.zero		1


	//   ....[168]....
        /*0bbc*/ 	.word	0x0000c230
        /*0bc0*/ 	.word	0x00000000
        /*0bc4*/ 	.word	0x00000050
        /*0bc8*/ 	.short	0x010a
        /*0bca*/ 	.byte	0xff
	.zero		1


	//   ....[169]....
        /*0bcc*/ 	.word	0x0000c280
        /*0bd0*/ 	.word	0x00000000
        /*0bd4*/ 	.word	0x00000050
        /*0bd8*/ 	.short	0x010a
        /*0bda*/ 	.byte	0xff
	.zero		1


	//   ....[170]....
        /*0bdc*/ 	.word	0x0000c2d0
        /*0be0*/ 	.word	0x00000000
        /*0be4*/ 	.word	0x00000050
        /*0be8*/ 	.short	0x010a
        /*0bea*/ 	.byte	0xff
	.zero		1


	//   ....[171]....
        /*0bec*/ 	.word	0x0000c320
        /*0bf0*/ 	.word	0x00000000
        /*0bf4*/ 	.word	0x00000050
        /*0bf8*/ 	.short	0x010a
        /*0bfa*/ 	.byte	0xff
	.zero		1


	//   ....[172]....
        /*0bfc*/ 	.word	0x0000c370
        /*0c00*/ 	.word	0x00000000
        /*0c04*/ 	.word	0x00000050
        /*0c08*/ 	.short	0x010a
        /*0c0a*/ 	.byte	0xff
	.zero		1


	//   ....[173]....
        /*0c0c*/ 	.word	0x0000c3c0
        /*0c10*/ 	.word	0x00000000
        /*0c14*/ 	.word	0x00000050
        /*0c18*/ 	.short	0x010a
        /*0c1a*/ 	.byte	0xff
	.zero		1


	//----- nvinfo : EIATTR_NUM_MBARRIERS
	.align		4
.L_47:
        /*0c1c*/ 	.byte	0x03, 0x38
        /*0c1e*/ 	.short	0x0024


	//----- nvinfo : EIATTR_EXIT_INSTR_OFFSETS
	.align		4
        /*0c20*/ 	.byte	0x04, 0x1c
        /*0c22*/ 	.short	(.L_49 - .L_48)


	//   ....[0]....
.L_48:
        /*0c24*/ 	.word	0x00002a10


	//   ....[1]....
        /*0c28*/ 	.word	0x00002f00


	//   ....[2]....
        /*0c2c*/ 	.word	0x00002f60


	//   ....[3]....
        /*0c30*/ 	.word	0x00003e70


	//   ....[4]....
        /*0c34*/ 	.word	0x00005590


	//   ....[5]....
        /*0c38*/ 	.word	0x000055d0


	//   ....[6]....
        /*0c3c*/ 	.word	0x0000b410


	//   ....[7]....
        /*0c40*/ 	.word	0x0000b490


	//   ....[8]....
        /*0c44*/ 	.word	0x0000b4c0


	//   ....[9]....
        /*0c48*/ 	.word	0x0000b530


	//----- nvinfo : EIATTR_MAX_THREADS
	.align		4
.L_49:
        /*0c4c*/ 	.byte	0x04, 0x05
        /*0c4e*/ 	.short	(.L_51 - .L_50)
.L_50:
        /*0c50*/ 	.word	0x00000100
        /*0c54*/ 	.word	0x00000001
        /*0c58*/ 	.word	0x00000001


	//----- nvinfo : EIATTR_CRS_STACK_SIZE
	.align		4
.L_51:
        /*0c5c*/ 	.byte	0x04, 0x1e
        /*0c5e*/ 	.short	(.L_53 - .L_52)
.L_52:
        /*0c60*/ 	.word	0x00000000


	//----- nvinfo : EIATTR_CBANK_PARAM_SIZE
	.align		4
.L_53:
        /*0c64*/ 	.byte	0x03, 0x19
        /*0c66*/ 	.short	0x0800


	//----- nvinfo : EIATTR_PARAM_CBANK
	.align		4
        /*0c68*/ 	.byte	0x04, 0x0a
        /*0c6a*/ 	.short	(.L_55 - .L_54)
	.align		4
.L_54:
        /*0c6c*/ 	.word	index@(.nv.constant0._ZN7cutlass13device_kernelINS_4gemm6kernel13GemmUniversalIN4cute5tupleIJiiiiEEENS1_10collective13CollectiveMmaINS1_35MainloopSm100TmaUmmaWarpSpecializedILi5ELi2ELi4ENS5_IJNS4_1CILi1EEENSA_ILi2EEESB_EEEEENS5_IJNSA_ILi128EEESF_NSA_ILi32EEEEEENS_10tfloat32_tENS5_IJlSB_lEEESI_SJ_NS4_8TiledMMAINS4_8MMA_AtomIJNS4_17SM100_MMA_TF32_SSISI_SI_fLi128ELi128ELNS4_4UMMA5MajorE0ELSO_0ELNSN_7ScaleInE0ELSP_0EEEEEENS4_6LayoutINS5_IJSB_SB_SB_EEENS5_IJNSA_ILi0EEESU_SU_EEEEENS5_IJNS4_10UnderscoreESX_SX_EEEEENS4_23SM90_TMA_LOAD_MULTICASTENS4_14ComposedLayoutINS4_7SwizzleILi3ELi4ELi3EEENS4_18smem_ptr_flag_bitsILi32EEENSS_INS5_IJNSA_ILi8EEESG_EEENS5_IJSG_SB_EEEEEEEvNS4_8identityENS4_13SM90_TMA_LOADES1A_vS1B_EENS_8epilogue10collective18CollectiveEpilogueINS1E_23Sm100TmaWarpSpecializedILi4ELi2ELi16ELb1ELb0EEEJSH_NS5_IJNSS_ISF_SB_EENSS_INSA_ILi16EEESB_EEEEESI_SJ_SI_SJ_NS1E_6fusion15FusionCallbacksIS1I_NS1N_17LinearCombinationISI_fSI_fLNS_15FloatRoundStyleE2EEESH_S1M_JEEENS4_5SM1004TMEM4LOAD26SM100_TMEM_LOAD_32dp32b16xES1C_NS11_INS12_ILi2ELi4ELi3EEES15_NSS_INS5_IJS16_S1K_EEENS5_IJS1K_SB_EEEEEEENS4_39AutoVectorizingCopyWithAssumedAlignmentILi128EEENS4_14SM90_TMA_STOREES21_S23_S23_EEEvvEEEEvNT_6ParamsE)
        /*0c70*/ 	.short	0x0380
        /*0c72*/ 	.short	0x0800


	//----- nvinfo : EIATTR_SW_WAR
	.align		4
.L_55:
        /*0c74*/ 	.byte	0x04, 0x36
        /*0c76*/ 	.short	(.L_57 - .L_56)
.L_56:
        /*0c78*/ 	.word	0x00000008
.L_57:


//--------------------- .nv.callgraph             --------------------------
	.section	.nv.callgraph,"",@"SHT_CUDA_CALLGRAPH"
	.align	4
	.sectionentsize	8
	.align		4
        /*0000*/ 	.word	0x00000000
	.align		4
        /*0004*/ 	.word	0xffffffff
	.align		4
        /*0008*/ 	.word	index@(_ZN7cutlass13device_kernelINS_4gemm6kernel13GemmUniversalIN4cute5tupleIJiiiiEEENS1_10collective13CollectiveMmaINS1_35MainloopSm100TmaUmmaWarpSpecializedILi5ELi2ELi4ENS5_IJNS4_1CILi1EEENSA_ILi2EEESB_EEEEENS5_IJNSA_ILi128EEESF_NSA_ILi32EEEEEENS_10tfloat32_tENS5_IJlSB_lEEESI_SJ_NS4_8TiledMMAINS4_8MMA_AtomIJNS4_17SM100_MMA_TF32_SSISI_SI_fLi128ELi128ELNS4_4UMMA5MajorE0ELSO_0ELNSN_7ScaleInE0ELSP_0EEEEEENS4_6LayoutINS5_IJSB_SB_SB_EEENS5_IJNSA_ILi0EEESU_SU_EEEEENS5_IJNS4_10UnderscoreESX_SX_EEEEENS4_23SM90_TMA_LOAD_MULTICASTENS4_14ComposedLayoutINS4_7SwizzleILi3ELi4ELi3EEENS4_18smem_ptr_flag_bitsILi32EEENSS_INS5_IJNSA_ILi8EEESG_EEENS5_IJSG_SB_EEEEEEEvNS4_8identityENS4_13SM90_TMA_LOADES1A_vS1B_EENS_8epilogue10collective18CollectiveEpilogueINS1E_23Sm100TmaWarpSpecializedILi4ELi2ELi16ELb1ELb0EEEJSH_NS5_IJNSS_ISF_SB_EENSS_INSA_ILi16EEESB_EEEEESI_SJ_SI_SJ_NS1E_6fusion15FusionCallbacksIS1I_NS1N_17LinearCombinationISI_fSI_fLNS_15FloatRoundStyleE2EEESH_S1M_JEEENS4_5SM1004TMEM4LOAD26SM100_TMEM_LOAD_32dp32b16xES1C_NS11_INS12_ILi2ELi4ELi3EEES15_NSS_INS5_IJS16_S1K_EEENS5_IJS1K_SB_EEEEEEENS4_39AutoVectorizingCopyWithAssumedAlignmentILi128EEENS4_14SM90_TMA_STOREES21_S23_S23_EEEvvEEEEvNT_6ParamsE)
	.align		4
        /*000c*/ 	.word	index@(__assertfail)
	.align		4
        /*0010*/ 	.word	0x00000000
	.align		4
        /*0014*/ 	.word	0xfffffffe
	.align		4
        /*0018*/ 	.word	0x00000000
	.align		4
        /*001c*/ 	.word	0xfffffffd
	.align		4
        /*0020*/ 	.word	0x00000000
	.align		4
        /*0024*/ 	.word	0xfffffffc


//--------------------- .nv.constant4             --------------------------
	.section	.nv.constant4,"a",@progbits
	.align	8
	.align		8
.nv.constant4:
        /*0000*/ 	.dword	__assertfail
	.align		8
        /*0008*/ 	.dword	__unnamed_1
	.align		8
        /*0010*/ 	.dword	__unnamed_2
	.align		8
        /*0018*/ 	.dword	_ZN40_INTERNAL_03a2a4c0_4_k_cu_8c97aae4_100154cuda3std3__45__cpo5beginE
	.align		8
        /*0020*/ 	.dword	_ZN40_INTERNAL_03a2a4c0_4_k_cu_8c97aae4_100154cuda3std3__45__cpo3endE
	.align		8
        /*0028*/ 	.dword	_ZN40_INTERNAL_03a2a4c0_4_k_cu_8c97aae4_100154cuda3std3__45__cpo6cbeginE
	.align		8
        /*0030*/ 	.dword	_ZN40_INTERNAL_03a2a4c0_4_k_cu_8c97aae4_100154cuda3std3__45__cpo4cendE
	.align		8
        /*0038*/ 	.dword	_ZN40_INTERNAL_03a2a4c0_4_k_cu_8c97aae4_100154cuda3std3__442_GLOBAL__N__03a2a4c0_4_k_cu_8c97aae4_100156ignoreE
	.align		8
        /*0040*/ 	.dword	_ZN40_INTERNAL_03a2a4c0_4_k_cu_8c97aae4_100154cuda3std3__419piecewise_constructE
	.align		8
        /*0048*/ 	.dword	_ZN40_INTERNAL_03a2a4c0_4_k_cu_8c97aae4_100154cuda3std3__48in_placeE
	.align		8
        /*0050*/ 	.dword	_ZN40_INTERNAL_03a2a4c0_4_k_cu_8c97aae4_100154cuda3std6ranges3__45__cpo4swapE
	.align		8
        /*0058*/ 	.dword	_ZN40_INTERNAL_03a2a4c0_4_k_cu_8c97aae4_100154cuda3std6ranges3__45__cpo9iter_moveE
	.align		8
        /*0060*/ 	.dword	_ZN40_INTERNAL_03a2a4c0_4_k_cu_8c97aae4_100154cute7productE
	.align		8
        /*0068*/ 	.dword	_ZN40_INTERNAL_03a2a4c0_4_k_cu_8c97aae4_100154cute1_E
	.align		8
        /*0070*/ 	.dword	$str$25
	.align		8
        /*0078*/ 	.dword	$str$26
	.align		8
        /*0080*/ 	.dword	$str$27
	.align		8
        /*0088*/ 	.dword	$str$28


//--------------------- .text._ZN7cutlass13device_kernelINS_4gemm6kernel13GemmUniversalIN4cute5tupleIJiiiiEEENS1_10collective13CollectiveMmaINS1_35MainloopSm100TmaUmmaWarpSpecializedILi5ELi2ELi4ENS5_IJNS4_1CILi1EEENSA_ILi2EEESB_EEEEENS5_IJNSA_ILi128EEESF_NSA_ILi32EEEEEENS_10tfloat32_tENS5_IJlSB_lEEESI_SJ_NS4_8TiledMMAINS4_8MMA_AtomIJNS4_17SM100_MMA_TF32_SSISI_SI_fLi128ELi128ELNS4_4UMMA5MajorE0ELSO_0ELNSN_7ScaleInE0ELSP_0EEEEEENS4_6LayoutINS5_IJSB_SB_SB_EEENS5_IJNSA_ILi0EEESU_SU_EEEEENS5_IJNS4_10UnderscoreESX_SX_EEEEENS4_23SM90_TMA_LOAD_MULTICASTENS4_14ComposedLayoutINS4_7SwizzleILi3ELi4ELi3EEENS4_18smem_ptr_flag_bitsILi32EEENSS_INS5_IJNSA_ILi8EEESG_EEENS5_IJSG_SB_EEEEEEEvNS4_8identityENS4_13SM90_TMA_LOADES1A_vS1B_EENS_8epilogue10collective18CollectiveEpilogueINS1E_23Sm100TmaWarpSpecializedILi4ELi2ELi16ELb1ELb0EEEJSH_NS5_IJNSS_ISF_SB_EENSS_INSA_ILi16EEESB_EEEEESI_SJ_SI_SJ_NS1E_6fusion15FusionCallbacksIS1I_NS1N_17LinearCombinationISI_fSI_fLNS_15FloatRoundStyleE2EEESH_S1M_JEEENS4_5SM1004TMEM4LOAD26SM100_TMEM_LOAD_32dp32b16xES1C_NS11_INS12_ILi2ELi4ELi3EEES15_NSS_INS5_IJS16_S1K_EEENS5_IJS1K_SB_EEEEEEENS4_39AutoVectorizingCopyWithAssumedAlignmentILi128EEENS4_14SM90_TMA_STOREES21_S23_S23_EEEvvEEEEvNT_6ParamsE --------------------------
	.section	.text._ZN7cutlass13device_kernelINS_4gemm6kernel13GemmUniversalIN4cute5tupleIJiiiiEEENS1_10collective13CollectiveMmaINS1_35MainloopSm100TmaUmmaWarpSpecializedILi5ELi2ELi4ENS5_IJNS4_1CILi1EEENSA_ILi2EEESB_EEEEENS5_IJNSA_ILi128EEESF_NSA_ILi32EEEEEENS_10tfloat32_tENS5_IJlSB_lEEESI_SJ_NS4_8TiledMMAINS4_8MMA_AtomIJNS4_17SM100_MMA_TF32_SSISI_SI_fLi128ELi128ELNS4_4UMMA5MajorE0ELSO_0ELNSN_7ScaleInE0ELSP_0EEEEEENS4_6LayoutINS5_IJSB_SB_SB_EEENS5_IJNSA_ILi0EEESU_SU_EEEEENS5_IJNS4_10UnderscoreESX_SX_EEEEENS4_23SM90_TMA_LOAD_MULTICASTENS4_14ComposedLayoutINS4_7SwizzleILi3ELi4ELi3EEENS4_18smem_ptr_flag_bitsILi32EEENSS_INS5_IJNSA_ILi8EEESG_EEENS5_IJSG_SB_EEEEEEEvNS4_8identityENS4_13SM90_TMA_LOADES1A_vS1B_EENS_8epilogue10collective18CollectiveEpilogueINS1E_23Sm100TmaWarpSpecializedILi4ELi2ELi16ELb1ELb0EEEJSH_NS5_IJNSS_ISF_SB_EENSS_INSA_ILi16EEESB_EEEEESI_SJ_SI_SJ_NS1E_6fusion15FusionCallbacksIS1I_NS1N_17LinearCombinationISI_fSI_fLNS_15FloatRoundStyleE2EEESH_S1M_JEEENS4_5SM1004TMEM4LOAD26SM100_TMEM_LOAD_32dp32b16xES1C_NS11_INS12_ILi2ELi4ELi3EEES15_NSS_INS5_IJS16_S1K_EEENS5_IJS1K_SB_EEEEEEENS4_39AutoVectorizingCopyWithAssumedAlignmentILi128EEENS4_14SM90_TMA_STOREES21_S23_S23_EEEvvEEEEvNT_6ParamsE,"ax",@progbits
	.align	128
.text._ZN7cutlass13device_kernelINS_4gemm6kernel13GemmUniversalIN4cute5tupleIJiiiiEEENS1_10collective13CollectiveMmaINS1_35MainloopSm100TmaUmmaWarpSpecializedILi5ELi2ELi4ENS5_IJNS4_1CILi1EEENSA_ILi2EEESB_EEEEENS5_IJNSA_ILi128EEESF_NSA_ILi32EEEEEENS_10tfloat32_tENS5_IJlSB_lEEESI_SJ_NS4_8TiledMMAINS4_8MMA_AtomIJNS4_17SM100_MMA_TF32_SSISI_SI_fLi128ELi128ELNS4_4UMMA5MajorE0ELSO_0ELNSN_7ScaleInE0ELSP_0EEEEEENS4_6LayoutINS5_IJSB_SB_SB_EEENS5_IJNSA_ILi0EEESU_SU_EEEEENS5_IJNS4_10UnderscoreESX_SX_EEEEENS4_23SM90_TMA_LOAD_MULTICASTENS4_14ComposedLayoutINS4_7SwizzleILi3ELi4ELi3EEENS4_18smem_ptr_flag_bitsILi32EEENSS_INS5_IJNSA_ILi8EEESG_EEENS5_IJSG_SB_EEEEEEEvNS4_8identityENS4_13SM90_TMA_LOADES1A_vS1B_EENS_8epilogue10collective18CollectiveEpilogueINS1E_23Sm100TmaWarpSpecializedILi4ELi2ELi16ELb1ELb0EEEJSH_NS5_IJNSS_ISF_SB_EENSS_INSA_ILi16EEESB_EEEEESI_SJ_SI_SJ_NS1E_6fusion15FusionCallbacksIS1I_NS1N_17LinearCombinationISI_fSI_fLNS_15FloatRoundStyleE2EEESH_S1M_JEEENS4_5SM1004TMEM4LOAD26SM100_TMEM_LOAD_32dp32b16xES1C_NS11_INS12_ILi2ELi4ELi3EEES15_NSS_INS5_IJS16_S1K_EEENS5_IJS1K_SB_EEEEEEENS4_39AutoVectorizingCopyWithAssumedAlignmentILi128EEENS4_14SM90_TMA_STOREES21_S23_S23_EEEvvEEEEvNT_6ParamsE:
        .type           _ZN7cutlass13device_kernelINS_4gemm6kernel13GemmUniversalIN4cute5tupleIJiiiiEEENS1_10collective13CollectiveMmaINS1_35MainloopSm100TmaUmmaWarpSpecializedILi5ELi2ELi4ENS5_IJNS4_1CILi1EEENSA_ILi2EEESB_EEEEENS5_IJNSA_ILi128EEESF_NSA_ILi32EEEEEENS_10tfloat32_tENS5_IJlSB_lEEESI_SJ_NS4_8TiledMMAINS4_8MMA_AtomIJNS4_17SM100_MMA_TF32_SSISI_SI_fLi128ELi128ELNS4_4UMMA5MajorE0ELSO_0ELNSN_7ScaleInE0ELSP_0EEEEEENS4_6LayoutINS5_IJSB_SB_SB_EEENS5_IJNSA_ILi0EEESU_SU_EEEEENS5_IJNS4_10UnderscoreESX_SX_EEEEENS4_23SM90_TMA_LOAD_MULTICASTENS4_14ComposedLayoutINS4_7SwizzleILi3ELi4ELi3EEENS4_18smem_ptr_flag_bitsILi32EEENSS_INS5_IJNSA_ILi8EEESG_EEENS5_IJSG_SB_EEEEEEEvNS4_8identityENS4_13SM90_TMA_LOADES1A_vS1B_EENS_8epilogue10collective18CollectiveEpilogueINS1E_23Sm100TmaWarpSpecializedILi4ELi2ELi16ELb1ELb0EEEJSH_NS5_IJNSS_ISF_SB_EENSS_INSA_ILi16EEESB_EEEEESI_SJ_SI_SJ_NS1E_6fusion15FusionCallbacksIS1I_NS1N_17LinearCombinationISI_fSI_fLNS_15FloatRoundStyleE2EEESH_S1M_JEEENS4_5SM1004TMEM4LOAD26SM100_TMEM_LOAD_32dp32b16xES1C_NS11_INS12_ILi2ELi4ELi3EEES15_NSS_INS5_IJS16_S1K_EEENS5_IJS1K_SB_EEEEEEENS4_39AutoVectorizingCopyWithAssumedAlignmentILi128EEENS4_14SM90_TMA_STOREES21_S23_S23_EEEvvEEEEvNT_6ParamsE,@function
        .size           _ZN7cutlass13device_kernelINS_4gemm6kernel13GemmUniversalIN4cute5tupleIJiiiiEEENS1_10collective13CollectiveMmaINS1_35MainloopSm100TmaUmmaWarpSpecializedILi5ELi2ELi4ENS5_IJNS4_1CILi1EEENSA_ILi2EEESB_EEEEENS5_IJNSA_ILi128EEESF_NSA_ILi32EEEEEENS_10tfloat32_tENS5_IJlSB_lEEESI_SJ_NS4_8TiledMMAINS4_8MMA_AtomIJNS4_17SM100_MMA_TF32_SSISI_SI_fLi128ELi128ELNS4_4UMMA5MajorE0ELSO_0ELNSN_7ScaleInE0ELSP_0EEEEEENS4_6LayoutINS5_IJSB_SB_SB_EEENS5_IJNSA_ILi0EEESU_SU_EEEEENS5_IJNS4_10UnderscoreESX_SX_EEEEENS4_23SM90_TMA_LOAD_MULTICASTENS4_14ComposedLayoutINS4_7SwizzleILi3ELi4ELi3EEENS4_18smem_ptr_flag_bitsILi32EEENSS_INS5_IJNSA_ILi8EEESG_EEENS5_IJSG_SB_EEEEEEEvNS4_8identityENS4_13SM90_TMA_LOADES1A_vS1B_EENS_8epilogue10collective18CollectiveEpilogueINS1E_23Sm100TmaWarpSpecializedILi4ELi2ELi16ELb1ELb0EEEJSH_NS5_IJNSS_ISF_SB_EENSS_INSA_ILi16EEESB_EEEEESI_SJ_SI_SJ_NS1E_6fusion15FusionCallbacksIS1I_NS1N_17LinearCombinationISI_fSI_fLNS_15FloatRoundStyleE2EEESH_S1M_JEEENS4_5SM1004TMEM4LOAD26SM100_TMEM_LOAD_32dp32b16xES1C_NS11_INS12_ILi2ELi4ELi3EEES15_NSS_INS5_IJS16_S1K_EEENS5_IJS1K_SB_EEEEEEENS4_39AutoVectorizingCopyWithAssumedAlignmentILi128EEENS4_14SM90_TMA_STOREES21_S23_S23_EEEvvEEEEvNT_6ParamsE,(.L_x_230 - _ZN7cutlass13device_kernelINS_4gemm6kernel13GemmUniversalIN4cute5tupleIJiiiiEEENS1_10collective13CollectiveMmaINS1_35MainloopSm100TmaUmmaWarpSpecializedILi5ELi2ELi4ENS5_IJNS4_1CILi1EEENSA_ILi2EEESB_EEEEENS5_IJNSA_ILi128EEESF_NSA_ILi32EEEEEENS_10tfloat32_tENS5_IJlSB_lEEESI_SJ_NS4_8TiledMMAINS4_8MMA_AtomIJNS4_17SM100_MMA_TF32_SSISI_SI_fLi128ELi128ELNS4_4UMMA5MajorE0ELSO_0ELNSN_7ScaleInE0ELSP_0EEEEEENS4_6LayoutINS5_IJSB_SB_SB_EEENS5_IJNSA_ILi0EEESU_SU_EEEEENS5_IJNS4_10UnderscoreESX_SX_EEEEENS4_23SM90_TMA_LOAD_MULTICASTENS4_14ComposedLayoutINS4_7SwizzleILi3ELi4ELi3EEENS4_18smem_ptr_flag_bitsILi32EEENSS_INS5_IJNSA_ILi8EEESG_EEENS5_IJSG_SB_EEEEEEEvNS4_8identityENS4_13SM90_TMA_LOADES1A_vS1B_EENS_8epilogue10collective18CollectiveEpilogueINS1E_23Sm100TmaWarpSpecializedILi4ELi2ELi16ELb1ELb0EEEJSH_NS5_IJNSS_ISF_SB_EENSS_INSA_ILi16EEESB_EEEEESI_SJ_SI_SJ_NS1E_6fusion15FusionCallbacksIS1I_NS1N_17LinearCombinationISI_fSI_fLNS_15FloatRoundStyleE2EEESH_S1M_JEEENS4_5SM1004TMEM4LOAD26SM100_TMEM_LOAD_32dp32b16xES1C_NS11_INS12_ILi2ELi4ELi3EEES15_NSS_INS5_IJS16_S1K_EEENS5_IJS1K_SB_EEEEEEENS4_39AutoVectorizingCopyWithAssumedAlignmentILi128EEENS4_14SM90_TMA_STOREES21_S23_S23_EEEvvEEEEvNT_6ParamsE)
        .other          _ZN7cutlass13device_kernelINS_4gemm6kernel13GemmUniversalIN4cute5tupleIJiiiiEEENS1_10collective13CollectiveMmaINS1_35MainloopSm100TmaUmmaWarpSpecializedILi5ELi2ELi4ENS5_IJNS4_1CILi1EEENSA_ILi2EEESB_EEEEENS5_IJNSA_ILi128EEESF_NSA_ILi32EEEEEENS_10tfloat32_tENS5_IJlSB_lEEESI_SJ_NS4_8TiledMMAINS4_8MMA_AtomIJNS4_17SM100_MMA_TF32_SSISI_SI_fLi128ELi128ELNS4_4UMMA5MajorE0ELSO_0ELNSN_7ScaleInE0ELSP_0EEEEEENS4_6LayoutINS5_IJSB_SB_SB_EEENS5_IJNSA_ILi0EEESU_SU_EEEEENS5_IJNS4_10UnderscoreESX_SX_EEEEENS4_23SM90_TMA_LOAD_MULTICASTENS4_14ComposedLayoutINS4_7SwizzleILi3ELi4ELi3EEENS4_18smem_ptr_flag_bitsILi32EEENSS_INS5_IJNSA_ILi8EEESG_EEENS5_IJSG_SB_EEEEEEEvNS4_8identityENS4_13SM90_TMA_LOADES1A_vS1B_EENS_8epilogue10collective18CollectiveEpilogueINS1E_23Sm100TmaWarpSpecializedILi4ELi2ELi16ELb1ELb0EEEJSH_NS5_IJNSS_ISF_SB_EENSS_INSA_ILi16EEESB_EEEEESI_SJ_SI_SJ_NS1E_6fusion15FusionCallbacksIS1I_NS1N_17LinearCombinationISI_fSI_fLNS_15FloatRoundStyleE2EEESH_S1M_JEEENS4_5SM1004TMEM4LOAD26SM100_TMEM_LOAD_32dp32b16xES1C_NS11_INS12_ILi2ELi4ELi3EEES15_NSS_INS5_IJS16_S1K_EEENS5_IJS1K_SB_EEEEEEENS4_39AutoVectorizingCopyWithAssumedAlignmentILi128EEENS4_14SM90_TMA_STOREES21_S23_S23_EEEvvEEEEvNT_6ParamsE,@"STO_CUDA_ENTRY STV_DEFAULT"
_ZN7cutlass13device_kernelINS_4gemm6kernel13GemmUniversalIN4cute5tupleIJiiiiEEENS1_10collective13CollectiveMmaINS1_35MainloopSm100TmaUmmaWarpSpecializedILi5ELi2ELi4ENS5_IJNS4_1CILi1EEENSA_ILi2EEESB_EEEEENS5_IJNSA_ILi128EEESF_NSA_ILi32EEEEEENS_10tfloat32_tENS5_IJlSB_lEEESI_SJ_NS4_8TiledMMAINS4_8MMA_AtomIJNS4_17SM100_MMA_TF32_SSISI_SI_fLi128ELi128ELNS4_4UMMA5MajorE0ELSO_0ELNSN_7ScaleInE0ELSP_0EEEEEENS4_6LayoutINS5_IJSB_SB_SB_EEENS5_IJNSA_ILi0EEESU_SU_EEEEENS5_IJNS4_10UnderscoreESX_SX_EEEEENS4_23SM90_TMA_LOAD_MULTICASTENS4_14ComposedLayoutINS4_7SwizzleILi3ELi4ELi3EEENS4_18smem_ptr_flag_bitsILi32EEENSS_INS5_IJNSA_ILi8EEESG_EEENS5_IJSG_SB_EEEEEEEvNS4_8identityENS4_13SM90_TMA_LOADES1A_vS1B_EENS_8epilogue10collective18CollectiveEpilogueINS1E_23Sm100TmaWarpSpecializedILi4ELi2ELi16ELb1ELb0EEEJSH_NS5_IJNSS_ISF_SB_EENSS_INSA_ILi16EEESB_EEEEESI_SJ_SI_SJ_NS1E_6fusion15FusionCallbacksIS1I_NS1N_17LinearCombinationISI_fSI_fLNS_15FloatRoundStyleE2EEESH_S1M_JEEENS4_5SM1004TMEM4LOAD26SM100_TMEM_LOAD_32dp32b16xES1C_NS11_INS12_ILi2ELi4ELi3EEES15_NSS_INS5_IJS16_S1K_EEENS5_IJS1K_SB_EEEEEEENS4_39AutoVectorizingCopyWithAssumedAlignmentILi128EEENS4_14SM90_TMA_STOREES21_S23_S23_EEEvvEEEEvNT_6ParamsE:
[----:B------:R-:W1:Y:S01]  /*0000*/  LDC R1, c[0x0][0x37c] ;  /* 0x0000df00ff017b82 */ /* 0x000e620000000800 */
[----:B------:R-:W2:Y:S01]  /*0010*/  S2R R66, SR_TID.X ;  /* 0x0000000000427919 */ /* 0x000ea20000002100 */
[----:B------:R-:W3:Y:S01]  /*0020*/  LDCU.64 UR8, c[0x0][0x890] ;  /* 0x00011200ff0877ac */ /* 0x000ee20008000a00 */
[----:B------:R-:W-:Y:S02]  /*0030*/  PRMT R52, RZ, 0x7610, R52 ;  /* 0x00007610ff347816 */ /* 0x000fe40000000034 */
[----:B------:R-:W-:Y:S01]  /*0040*/  ELECT P3, URZ, PT ;  /* 0x0000000000ff782f */ /* 0x000fe20003860000 */
[----:B---3--:R-:W-:-:S04]  /*0050*/  UISETP.NE.U32.AND UP0, UPT, UR8, URZ, UPT ;  /* 0x000000ff0800728c */ /* 0x008fc8000bf05070 */
[----:B------:R-:W-:Y:S01]  /*0060*/  UISETP.NE.AND.EX UP0, UPT, UR9, URZ, UPT, UP0 ;  /* 0x000000ff0900728c */ /* 0x000fe2000bf05300 */
[----:B--2---:R-:W-:-:S05]  /*0070*/  SHF.R.U32.HI R53, RZ, 0x5, R66 ;  /* 0x00000005ff357819 */ /* 0x004fca0000011642 */
[----:B------:R-:W2:Y:S02]  /*0080*/  SHFL.IDX PT, R0, R53, RZ, 0x1f ;  /* 0x00001fff35007589 */ /* 0x000ea400000e0000 */
[----:B--2---:R-:W-:Y:S01]  /*0090*/  R2UR UR17, R0 ;  /* 0x00000000001172ca */ /* 0x004fe200000e0000 */
[----:B-1----:R-:W-:-:S14]  /*00a0*/  BRA.U UP0, `(.L_x_0) ;  /* 0x0000000100307547 */ /* 0x002fdc000b800000 */
[----:B------:R-:W1:Y:S02]  /*00b0*/  LDCU.64 UR4, c[0x0][0x888] ;  /* 0x00011100ff0477ac */ /* 0x000e640008000a00 */
[----:B-1----:R-:W-:-:S04]  /*00c0*/  UISETP.NE.U32.AND UP0, UPT, UR4, URZ, UPT ;  /* 0x000000ff0400728c */ /* 0x002fc8000bf05070 */
[----:B------:R-:W-:-:S09]  /*00d0*/  UISETP.NE.AND.EX UP0, UPT, UR5, URZ, UPT, UP0 ;  /* 0x000000ff0500728c */ /* 0x000fd2000bf05300 */
[----:B------:R-:W-:Y:S05]  /*00e0*/  BRA.U !UP0, `(.L_x_1) ;  /* 0x0000000108147547 */ /* 0x000fea000b800000 */
[----:B------:R-:W1:Y:S01]  /*00f0*/  LDC.64 R2, c[0x0][0x888] ;  /* 0x00022200ff027b82 */ /* 0x000e620000000a00 */
[----:B------:R-:W1:Y:S02]  /*0100*/  LDCU.64 UR4, c[0x0][0x358] ;  /* 0x00006b00ff0477ac */ /* 0x000e640008000a00 */
[----:B-1----:R1:W5:Y:S01]  /*0110*/  LDG.E R27, desc[UR4][R2.64] ;  /* 0x00000004021b7981 */ /* 0x002362000c1e1900 */
[----:B------:R-:W-:Y:S01]  /*0120*/  HFMA2 R52, -RZ, RZ, 0, 5.9604644775390625e-08 ;  /* 0x00000001ff347431 */ /* 0x000fe200000001ff */
[----:B------:R-:W-:Y:S05]  /*0130*/  BRA `(.L_x_0) ;  /* 0x00000000000c7947 */ /* 0x000fea0003800000 */
.L_x_1:
[----:B------:R-:W1:Y:S01]  /*0140*/  LDCU UR4, c[0x0][0x880] ;  /* 0x00011000ff0477ac */ /* 0x000e620008000800 */
[----:B------:R-:W-:Y:S01]  /*0150*/  HFMA2 R52, -RZ, RZ, 0, 5.9604644775390625e-08 ;  /* 0x00000001ff347431 */ /* 0x000fe200000001ff */
[----:B-1----:R-:W-:-:S07]  /*0160*/  MOV R27, UR4 ;  /* 0x00000004001b7c02 */ /* 0x002fce0008000f00 */
.L_x_0:
[----:B------:R-:W2:Y:S02]  /*0170*/  LDCU.64 UR4, c[0x0][0x8b0] ;  /* 0x00011600ff0477ac */ /* 0x000ea40008000a00 */
[----:B--2---:R-:W-:-:S04]  /*0180*/  UISETP.NE.U32.AND UP0, UPT, UR4, URZ, UPT ;  /* 0x000000ff0400728c */ /* 0x004fc8000bf05070 */
[----:B------:R-:W-:-:S09]  /*0190*/  UISETP.NE.AND.EX UP0, UPT, UR5, URZ, UPT, UP0 ;  /* 0x000000ff0500728c */ /* 0x000fd2000bf05300 */
[----:B------:R-:W-:Y:S05]  /*01a0*/  BRA.U UP0, `(.L_x_2) ;  /* 0x0000000100287547 */ /* 0x000fea000b800000 */
[----:B------:R-:W2:Y:S02]  /*01b0*/  LDCU.64 UR4, c[0x0][0x8a8] ;  /* 0x00011500ff0477ac */ /* 0x000ea40008000a00 */
[----:B--2---:R-:W-:-:S04]  /*01c0*/  UISETP.NE.U32.AND UP0, UPT, UR4, URZ, UPT ;  /* 0x000000ff0400728c */ /* 0x004fc8000bf05070 */
[----:B------:R-:W-:-:S09]  /*01d0*/  UISETP.NE.AND.EX UP0, UPT, UR5, URZ, UPT, UP0 ;  /* 0x000000ff0500728c */ /* 0x000fd2000bf05300 */
[----:B------:R-:W-:Y:S05]  /*01e0*/  BRA.U !UP0, `(.L_x_3) ;  /* 0x0000000108107547 */ /* 0x000fea000b800000 */
[----:B------:R-:W2:Y:S01]  /*01f0*/  LDC.64 R24, c[0x0][0x8a8] ;  /* 0x00022a00ff187b82 */ /* 0x000ea20000000a00 */
[----:B------:R-:W2:Y:S02]  /*0200*/  LDCU.64 UR4, c[0x0][0x358] ;  /* 0x00006b00ff0477ac */ /* 0x000ea40008000a00 */
[----:B--2---:R2:W5:Y:S01]  /*0210*/  LDG.E R24, desc[UR4][R24.64] ;  /* 0x0000000418187981 */ /* 0x004562000c1e1900 */
[----:B------:R-:W-:Y:S05]  /*0220*/  BRA `(.L_x_2) ;  /* 0x0000000000087947 */ /* 0x000fea0003800000 */
.L_x_3:
[----:B------:R-:W2:Y:S02]  /*0230*/  LDCU UR4, c[0x0][0x8a0] ;  /* 0x00011400ff0477ac */ /* 0x000ea40008000800 */
[----:B--2---:R-:W-:Y:S02]  /*0240*/  MOV R24, UR4 ;  /* 0x0000000400187c02 */ /* 0x004fe40008000f00 */
.L_x_2:
[----:B------:R-:W-:Y:S01]  /*0250*/  IMAD.U32 R0, RZ, RZ, UR17 ;  /* 0x00000011ff007e24 */ /* 0x000fe2000f8e00ff */
[----:B------:R-:W-:Y:S04]  /*0260*/  BSSY.RECONVERGENT B0, `(.L_x_4) ;  /* 0x000000c000007945 */ /* 0x000fe80003800200 */
[C---:B------:R-:W-:Y:S02]  /*0270*/  ISETP.NE.OR P1, PT, R0.reuse, 0x1, !P3 ;  /* 0x000000010000780c */ /* 0x040fe40005f25670 */
[----:B------:R-:W-:-:S11]  /*0280*/  ISETP.NE.OR P0, PT, R0, 0x3, !P3 ;  /* 0x000000030000780c */ /* 0x000fd60005f05670 */
[----:B------:R-:W-:Y:S05]  /*0290*/  @P1 BRA `(.L_x_5) ;  /* 0x0000000000201947 */ /* 0x000fea0003800000 */
[----:B------:R-:W3:Y:S02]  /*02a0*/  LDCU.64 UR4, c[0x0][0x348] ;  /* 0x00006900ff0477ac */ /* 0x000ee40008000a00 */
[----:B---3--:R-:W-:Y:S02]  /*02b0*/  UIADD3 UR6, UP1, UPT, UR4, 0x80, URZ ;  /* 0x0000008004067890 */ /* 0x008fe4000ff3e0ff */
[----:B------:R-:W-:Y:S02]  /*02c0*/  UIADD3 UR4, UP0, UPT, UR4, 0x180, URZ ;  /* 0x0000018004047890 */ /* 0x000fe4000ff1e0ff */
[----:B------:R-:W-:Y:S02]  /*02d0*/  UIADD3.X UR7, UPT, UPT, URZ, UR5, URZ, UP1, !UPT ;  /* 0x00000005ff077290 */ /* 0x000fe40008ffe4ff */
[----:B------:R-:W-:-:S07]  /*02e0*/  UIADD3.X UR5, UPT, UPT, URZ, UR5, URZ, UP0, !UPT ;  /* 0x00000005ff057290 */ /* 0x000fce00087fe4ff */
[----:B------:R3:W-:Y:S02]  /*02f0*/  UTMACCTL.PF [UR6] ;  /* 0x00000000060079b9 */ /* 0x0007e40008040000 */
[----:B------:R3:W-:Y:S02]  /*0300*/  UTMACCTL.PF [UR4] ;  /* 0x00000000040079b9 */ /* 0x0007e40008040000 */
[----:B---3--:R-:W-:Y:S01]  /*0310*/  NOP ;  /* 0x0000000000007918 */ /* 0x008fe20000000000 */
.L_x_5:
[----:B------:R-:W-:Y:S05]  /*0320*/  BSYNC.RECONVERGENT B0 ;  /* 0x0000000000007941 */ /* 0x000fea0003800200 */
.L_x_4:
[----:B------:R-:W-:Y:S04]  /*0330*/  BSSY.RECONVERGENT B0, `(.L_x_6) ;  /* 0x000000a000007945 */ /* 0x000fe80003800200 */
        /* <DEDUP_REMOVED lines=9> */
.L_x_7:
[----:B------:R-:W-:Y:S05]  /*03d0*/  BSYNC.RECONVERGENT B0 ;  /* 0x0000000000007941 */ /* 0x000fea0003800200 */
.L_x_6:
[----:B------:R-:W3:Y:S01]  /*03e0*/  LDCU.64 UR4, c[0x0][0x888] ;  /* 0x00011100ff0477ac */ /* 0x000ee20008000a00 */
[----:B------:R-:W-:Y:S02]  /*03f0*/  UISETP.EQ.U32.AND UP1, UPT, UR8, URZ, UPT ;  /* 0x000000ff0800728c */ /* 0x000fe4000bf22070 */
[----:B------:R-:W-:Y:S02]  /*0400*/  UPLOP3.LUT UP3, UPT, UPT, UPT, UPT, 0x80, 0x8 ;  /* 0x000000000008789c */ /* 0x000fe40003f6f070 */
[----:B---3--:R-:W-:-:S04]  /*0410*/  UISETP.NE.U32.AND UP0, UPT, UR4, URZ, UPT ;  /* 0x000000ff0400728c */ /* 0x008fc8000bf05070 */
[----:B------:R-:W-:-:S04]  /*0420*/  UISETP.NE.AND.EX UP0, UPT, UR5, URZ, UPT, UP0 ;  /* 0x000000ff0500728c */ /* 0x000fc8000bf05300 */
[----:B------:R-:W-:-:S04]  /*0430*/  UISETP.EQ.OR.EX UP2, UPT, UR9, URZ, !UP0, UP1 ;  /* 0x000000ff0900728c */ /* 0x000fc8000c742710 */
[----:B------:R-:W-:-:S06]  /*0440*/  UP2UR UR4, UPR, URZ, 0x4 ;  /* 0x00000004ff047883 */ /* 0x000fcc0008000000 */
[----:B------:R-:W-:Y:S01]  /*0450*/  MOV R56, UR4 ;  /* 0x0000000400387c02 */ /* 0x000fe20008000f00 */
[----:B------:R-:W-:Y:S06]  /*0460*/  BRA.U !UP2, `(.L_x_8) ;  /* 0x000000010a207547 */ /* 0x000fec000b800000 */
[----:B------:R-:W-:Y:S01]  /*0470*/  UISETP.NE.U32.AND UP1, UPT, UR8, URZ, UPT ;  /* 0x000000ff0800728c */ /* 0x000fe2000bf25070 */
[----:B-----5:R-:W-:Y:S01]  /*0480*/  FSETP.NEU.AND P0, PT, R27, RZ, PT ;  /* 0x000000ff1b00720b */ /* 0x020fe20003f0d000 */
[----:B------:R-:W-:Y:S02]  /*0490*/  USEL UR4, URZ, 0xffffffff, UP0 ;  /* 0xffffffffff047887 */ /* 0x000fe40008000000 */
[----:B------:R-:W-:-:S10]  /*04a0*/  UISETP.NE.AND.EX UP1, UPT, UR9, URZ, UPT, UP1 ;  /* 0x000000ff0900728c */ /* 0x000fd4000bf25310 */
[----:B------:R-:W-:Y:S01]  /*04b0*/  VOTEU.ANY UP0, P0 ;  /* 0x0000000000ff7886 */ /* 0x000fe20000000100 */
[----:B------:R-:W-:-:S04]  /*04c0*/  @!UP1 USEL UR4, URZ, 0xffffffff, UP0 ;  /* 0xffffffffff049887 */ /* 0x000fc80008000000 */
[----:B------:R-:W-:-:S04]  /*04d0*/  ULOP3.LUT UR4, UR4, 0x1, URZ, 0xc0, !UPT ;  /* 0x0000000104047892 */ /* 0x000fc8000f8ec0ff */
[----:B------:R-:W-:-:S11]  /*04e0*/  UISETP.NE.U32.AND UP3, UPT, UR4, 0x1, UPT ;  /* 0x000000010400788c */ /* 0x000fd6000bf65070 */
.L_x_8:
[----:B-1----:R-:W1:Y:S01]  /*04f0*/  SHFL.IDX PT, R2, R53, RZ, 0x1f ;  /* 0x00001fff35027589 */ /* 0x002e6200000e0000 */
[----:B------:R-:W-:-:S04]  /*0500*/  UISETP.NE.AND UP0, UPT, UR17, 0x2, UPT ;  /* 0x000000021100788c */ /* 0x000fc8000bf05270 */
[----:B------:R-:W-:Y:S01]  /*0510*/  USEL UR46, URZ, 0x1, UP0 ;  /* 0x00000001ff2e7887 */ /* 0x000fe20008000000 */
[----:B-1----:R-:W-:-:S13]  /*0520*/  ISETP.NE.AND P0, PT, R2, RZ, PT ;  /* 0x000000ff0200720c */ /* 0x002fda0003f05270 */
[----:B------:R-:W-:Y:S05]  /*0530*/  @P0 BRA `(.L_x_9) ;  /* 0x0000000000600947 */ /* 0x000fea0003800000 */
[----:B------:R-:W1:Y:S01]  /*0540*/  S2UR UR4, SR_CgaCtaId ;  /* 0x00000000000479c3 */ /* 0x000e620000008800 */
[----:B------:R-:W-:Y:S01]  /*0550*/  UMOV UR5, 0x400 ;  /* 0x0000040000057882 */ /* 0x000fe20000000000 */
[----:B------:R-:W-:Y:S01]  /*0560*/  UMOV UR8, 0x1 ;  /* 0x0000000100087882 */ /* 0x000fe20000000000 */
[----:B------:R-:W-:Y:S01]  /*0570*/  UMOV UR6, 0x2 ;  /* 0x0000000200067882 */ /* 0x000fe20000000000 */
[----:B------:R-:W-:-:S04]  /*0580*/  UIADD3 UR8, UPT, UPT, -UR8, 0x100000, URZ ;  /* 0x0010000008087890 */ /* 0x000fc8000fffe1ff */
[----:B------:R-:W-:Y:S02]  /*0590*/  USHF.L.U32 UR9, UR8, 0xb, URZ ;  /* 0x0000000b08097899 */ /* 0x000fe400080006ff */
[----:B------:R-:W-:Y:S02]  /*05a0*/  USHF.L.U32 UR8, UR8, 0x1, URZ ;  /* 0x0000000108087899 */ /* 0x000fe400080006ff */
[----:B------:R-:W-:-:S04]  /*05b0*/  UIADD3 UR6, UPT, UPT, -UR6, 0x100000, URZ ;  /* 0x0010000006067890 */ /* 0x000fc8000fffe1ff */
[----:B------:R-:W-:Y:S02]  /*05c0*/  USHF.L.U32 UR7, UR6, 0xb, URZ ;  /* 0x0000000b06077899 */ /* 0x000fe400080006ff */
[----:B------:R-:W-:Y:S01]  /*05d0*/  USHF.L.U32 UR6, UR6, 0x1, URZ ;  /* 0x0000000106067899 */ /* 0x000fe200080006ff */
[----:B------:R-:W-:Y:S01]  /*05e0*/  ELECT P0, URZ, PT ;  /* 0x0000000000ff782f */ /* 0x000fe20003800000 */
[----:B-1----:R-:W-:Y:S01]  /*05f0*/  ULEA UR4, UR4, UR5, 0x18 ;  /* 0x0000000504047291 */ /* 0x002fe2000f8ec0ff */
[----:B------:R-:W1:Y:S11]  /*0600*/  FENCE.VIEW.ASYNC.S ;  /* 0x00000000000073c6 */ /* 0x000e760000000000 */
[----:B-1----:R1:W3:Y:S01]  /*0610*/  SYNCS.EXCH.64 URZ, [UR4], UR8 ;  /* 0x0000000804ff75b2 */ /* 0x0022e20008000100 */
[----:B------:R1:W4:Y:S01]  /*0620*/  SYNCS.EXCH.64 URZ, [UR4+0x28], UR6 ;  /* 0x0000280604ff75b2 */ /* 0x0003220008000100 */
[----:B------:R1:W1:Y:S01]  /*0630*/  SYNCS.EXCH.64 URZ, [UR4+0x8], UR8 ;  /* 0x0000080804ff75b2 */ /* 0x0002620008000100 */
[----:B------:R1:W1:Y:S01]  /*0640*/  SYNCS.EXCH.64 URZ, [UR4+0x30], UR6 ;  /* 0x0000300604ff75b2 */ /* 0x0002620008000100 */
[----:B------:R1:W1:Y:S01]  /*0650*/  SYNCS.EXCH.64 URZ, [UR4+0x10], UR8 ;  /* 0x0000100804ff75b2 */ /* 0x0002620008000100 */
[----:B------:R1:W1:Y:S01]  /*0660*/  SYNCS.EXCH.64 URZ, [UR4+0x38], UR6 ;  /* 0x0000380604ff75b2 */ /* 0x0002620008000100 */
[----:B------:R1:W1:Y:S01]  /*0670*/  SYNCS.EXCH.64 URZ, [UR4+0x18], UR8 ;  /* 0x0000180804ff75b2 */ /* 0x0002620008000100 */
[----:B------:R1:W1:Y:S01]  /*0680*/  SYNCS.EXCH.64 URZ, [UR4+0x40], UR6 ;  /* 0x0000400604ff75b2 */ /* 0x0002620008000100 */
[----:B------:R1:W1:Y:S01]  /*0690*/  SYNCS.EXCH.64 URZ, [UR4+0x20], UR8 ;  /* 0x0000200804ff75b2 */ /* 0x0002620008000100 */
[----:B------:R1:W1:Y:S01]  /*06a0*/  SYNCS.EXCH.64 URZ, [UR4+0x48], UR6 ;  /* 0x0000480604ff75b2 */ /* 0x0002620008000100 */
[----:B------:R-:W-:Y:S01]  /*06b0*/  NOP ;  /* 0x0000000000007918 */ /* 0x000fe20000000000 */
.L_x_9:
[----:B------:R-:W2:Y:S01]  /*06c0*/  SHFL.IDX PT, R2, R53, RZ, 0x1f ;  /* 0x00001fff35027589 */ /* 0x000ea200000e0000 */
[----:B------:R-:W-:Y:S01]  /*06d0*/  NOP ;  /* 0x0000000000007918 */ /* 0x000fe20000000000 */
[----:B--2---:R-:W-:-:S13]  /*06e0*/  ISETP.NE.AND P0, PT, R2, 0x1, PT ;  /* 0x000000010200780c */ /* 0x004fda0003f05270 */
[----:B------:R-:W-:Y:S05]  /*06f0*/  @P0 BRA `(.L_x_10) ;  /* 0x0000000000580947 */ /* 0x000fea0003800000 */
[----:B-1----:R-:W1:Y:S01]  /*0700*/  S2UR UR4, SR_CgaCtaId ;  /* 0x00000000000479c3 */ /* 0x002e620000008800 */
        /* <DEDUP_REMOVED lines=12> */
[----:B-1----:R2:W1:Y:S01]  /*07d0*/  SYNCS.EXCH.64 URZ, [UR4+0x50], UR8 ;  /* 0x0000500804ff75b2 */ /* 0x0024620008000100 */
[----:B------:R2:W1:Y:S01]  /*07e0*/  SYNCS.EXCH.64 URZ, [UR4+0x70], UR6 ;  /* 0x0000700604ff75b2 */ /* 0x0004620008000100 */
[----:B------:R2:W1:Y:S01]  /*07f0*/  SYNCS.EXCH.64 URZ, [UR4+0x58], UR8 ;  /* 0x0000580804ff75b2 */ /* 0x0004620008000100 */
[----:B------:R2:W1:Y:S01]  /*0800*/  SYNCS.EXCH.64 URZ, [UR4+0x78], UR6 ;  /* 0x0000780604ff75b2 */ /* 0x0004620008000100 */
[----:B------:R2:W1:Y:S01]  /*0810*/  SYNCS.EXCH.64 URZ, [UR4+0x60], UR8 ;  /* 0x0000600804ff75b2 */ /* 0x0004620008000100 */
[----:B------:R2:W1:Y:S01]  /*0820*/  SYNCS.EXCH.64 URZ, [UR4+0x80], UR6 ;  /* 0x0000800604ff75b2 */ /* 0x0004620008000100 */
[----:B------:R2:W1:Y:S01]  /*0830*/  SYNCS.EXCH.64 URZ, [UR4+0x68], UR8 ;  /* 0x0000680804ff75b2 */ /* 0x0004620008000100 */
[----:B------:R2:W1:Y:S02]  /*0840*/  SYNCS.EXCH.64 URZ, [UR4+0x88], UR6 ;  /* 0x0000880604ff75b2 */ /* 0x0004640008000100 */
[----:B--2---:R-:W-:Y:S01]  /*0850*/  NOP ;  /* 0x0000000000007918 */ /* 0x004fe20000000000 */
.L_x_10:
[----:B------:R-:W2:Y:S01]  /*0860*/  SHFL.IDX PT, R2, R53, RZ, 0x1f ;  /* 0x00001fff35027589 */ /* 0x000ea200000e0000 */
[----:B------:R-:W-:Y:S01]  /*0870*/  NOP ;  /* 0x0000000000007918 */ /* 0x000fe20000000000 */
[----:B--2---:R-:W-:-:S13]  /*0880*/  ISETP.NE.AND P0, PT, R2, 0x3, PT ;  /* 0x000000030200780c */ /* 0x004fda0003f05270 */
[----:B------:R-:W-:Y:S05]  /*0890*/  @P0 BRA `(.L_x_11) ;  /* 0x0000000000300947 */ /* 0x000fea0003800000 */
[----:B-1----:R-:W1:Y:S01]  /*08a0*/  S2UR UR4, SR_CgaCtaId ;  /* 0x00000000000479c3 */ /* 0x002e620000008800 */
[----:B------:R-:W-:Y:S01]  /*08b0*/  UMOV UR6, 0x400 ;  /* 0x0000040000067882 */ /* 0x000fe20000000000 */
[----:B------:R-:W-:Y:S01]  /*08c0*/  UMOV UR5, 0x20 ;  /* 0x0000002000057882 */ /* 0x000fe20000000000 */
[----:B------:R-:W-:Y:S01]  /*08d0*/  ELECT P0, URZ, PT ;  /* 0x0000000000ff782f */ /* 0x000fe20003800000 */
[----:B-1----:R-:W-:Y:S02]  /*08e0*/  ULEA UR6, UR4, UR6, 0x18 ;  /* 0x0000000604067291 */ /* 0x002fe4000f8ec0ff */
[----:B------:R-:W-:-:S04]  /*08f0*/  UIADD3 UR4, UPT, UPT, -UR5, 0x100000, URZ ;  /* 0x0010000005047890 */ /* 0x000fc8000fffe1ff */
[----:B------:R-:W-:Y:S02]  /*0900*/  USHF.L.U32 UR5, UR4, 0xb, URZ ;  /* 0x0000000b04057899 */ /* 0x000fe400080006ff */
[----:B------:R-:W-:Y:S01]  /*0910*/  USHF.L.U32 UR4, UR4, 0x1, URZ ;  /* 0x0000000104047899 */ /* 0x000fe200080006ff */
[----:B------:R-:W1:Y:S11]  /*0920*/  FENCE.VIEW.ASYNC.S ;  /* 0x00000000000073c6 */ /* 0x000e760000000000 */
[----:B-1----:R2:W1:Y:S01]  /*0930*/  SYNCS.EXCH.64 URZ, [UR6+0x90], UR4 ;  /* 0x0000900406ff75b2 */ /* 0x0024620008000100 */
[----:B------:R2:W1:Y:S02]  /*0940*/  SYNCS.EXCH.64 URZ, [UR6+0x98], UR4 ;  /* 0x0000980406ff75b2 */ /* 0x0004640008000100 */
[----:B--2---:R-:W-:Y:S01]  /*0950*/  NOP ;  /* 0x0000000000007918 */ /* 0x004fe20000000000 */
.L_x_11:
[----:B------:R-:W2:Y:S01]  /*0960*/  SHFL.IDX PT, R2, R53, RZ, 0x1f ;  /* 0x00001fff35027589 */ /* 0x000ea200000e0000 */
[----:B------:R-:W-:Y:S01]  /*0970*/  NOP ;  /* 0x0000000000007918 */ /* 0x000fe20000000000 */
[----:B--2---:R-:W-:-:S13]  /*0980*/  ISETP.NE.AND P0, PT, R2, 0x4, PT ;  /* 0x000000040200780c */ /* 0x004fda0003f05270 */
[----:B------:R-:W-:Y:S05]  /*0990*/  @P0 BRA `(.L_x_12) ;  /* 0x00000000004c0947 */ /* 0x000fea0003800000 */
[----:B-1----:R-:W1:Y:S01]  /*09a0*/  S2UR UR6, SR_CgaCtaId ;  /* 0x00000000000679c3 */ /* 0x002e620000008800 */
[----:B------:R-:W-:Y:S01]  /*09b0*/  UMOV UR4, 0x1e0 ;  /* 0x000001e000047882 */ /* 0x000fe20000000000 */
[----:B------:R-:W-:Y:S01]  /*09c0*/  UMOV UR5, 0x400 ;  /* 0x0000040000057882 */ /* 0x000fe20000000000 */
[----:B------:R-:W-:Y:S01]  /*09d0*/  USEL UR4, UR4, 0x1a0, UP3 ;  /* 0x000001a004047887 */ /* 0x000fe20009800000 */
[----:B------:R-:W-:Y:S01]  /*09e0*/  UMOV UR8, 0x1 ;  /* 0x0000000100087882 */ /* 0x000fe20000000000 */
[----:B------:R-:W-:Y:S01]  /*09f0*/  ELECT P0, URZ, PT ;  /* 0x0000000000ff782f */ /* 0x000fe20003800000 */
[----:B------:R-:W-:-:S04]  /*0a00*/  UIADD3 UR8, UPT, UPT, -UR8, 0x100000, URZ ;  /* 0x0010000008087890 */ /* 0x000fc8000fffe1ff */
[----:B------:R-:W-:Y:S02]  /*0a10*/  USHF.L.U32 UR9, UR8, 0xb, URZ ;  /* 0x0000000b08097899 */ /* 0x000fe400080006ff */
[----:B------:R-:W-:Y:S02]  /*0a20*/  USHF.L.U32 UR8, UR8, 0x1, URZ ;  /* 0x0000000108087899 */ /* 0x000fe400080006ff */
[----:B-1----:R-:W-:Y:S02]  /*0a30*/  ULEA UR6, UR6, UR5, 0x18 ;  /* 0x0000000506067291 */ /* 0x002fe4000f8ec0ff */
[----:B------:R-:W-:-:S04]  /*0a40*/  UIADD3 UR4, UPT, UPT, -UR4, 0x100000, URZ ;  /* 0x0010000004047890 */ /* 0x000fc8000fffe1ff */
[----:B------:R-:W-:Y:S02]  /*0a50*/  USHF.L.U32 UR5, UR4, 0xb, URZ ;  /* 0x0000000b04057899 */ /* 0x000fe400080006ff */
[----:B------:R-:W-:Y:S01]  /*0a60*/  USHF.L.U32 UR4, UR4, 0x1, URZ ;  /* 0x0000000104047899 */ /* 0x000fe200080006ff */
[----:B------:R-:W1:Y:S03]  /*0a70*/  FENCE.VIEW.ASYNC.S ;  /* 0x00000000000073c6 */ /* 0x000e660000000000 */
[----:B-1----:R2:W1:Y:S08]  /*0a80*/  SYNCS.EXCH.64 URZ, [UR6+0xa0], UR8 ;  /* 0x0000a00806ff75b2 */ /* 0x0024700008000100 */
[----:B------:R2:W1:Y:S01]  /*0a90*/  SYNCS.EXCH.64 URZ, [UR6+0xb0], UR4 ;  /* 0x0000b00406ff75b2 */ /* 0x0004620008000100 */
[----:B------:R2:W1:Y:S01]  /*0aa0*/  SYNCS.EXCH.64 URZ, [UR6+0xa8], UR8 ;  /* 0x0000a80806ff75b2 */ /* 0x0004620008000100 */
[----:B------:R2:W1:Y:S02]  /*0ab0*/  SYNCS.EXCH.64 URZ, [UR6+0xb8], UR4 ;  /* 0x0000b80406ff75b2 */ /* 0x0004640008000100 */
[----:B--2---:R-:W-:Y:S01]  /*0ac0*/  NOP ;  /* 0x0000000000007918 */ /* 0x004fe20000000000 */
.L_x_12:
        /* <DEDUP_REMOVED lines=26> */
.L_x_13:
[----:B------:R-:W2:Y:S01]  /*0c70*/  SHFL.IDX PT, R2, R53, RZ, 0x1f ;  /* 0x00001fff35027589 */ /* 0x000ea200000e0000 */
[----:B------:R-:W1:Y:S01]  /*0c80*/  S2UR UR52, SR_CgaCtaId ;  /* 0x00000000003479c3 */ /* 0x000e620000008800 */
[----:B------:R-:W-:Y:S01]  /*0c90*/  NOP ;  /* 0x0000000000007918 */ /* 0x000fe20000000000 */
[----:B--2---:R-:W-:-:S13]  /*0ca0*/  ISETP.NE.AND P0, PT, R2, 0x3, PT ;  /* 0x000000030200780c */ /* 0x004fda0003f05270 */
[----:B-1----:R-:W-:Y:S05]  /*0cb0*/  @P0 BRA `(.L_x_14) ;  /* 0x0000000000340947 */ /* 0x002fea0003800000 */
[----:B------:R-:W-:Y:S01]  /*0cc0*/  UMOV UR4, 0x400 ;  /* 0x0000040000047882 */ /* 0x000fe20000000000 */
[----:B------:R-:W-:Y:S01]  /*0cd0*/  UMOV UR6, 0x20 ;  /* 0x0000002000067882 */ /* 0x000fe20000000000 */
[----:B------:R-:W-:Y:S02]  /*0ce0*/  ULEA UR4, UR52, UR4, 0x18 ;  /* 0x0000000434047291 */ /* 0x000fe4000f8ec0ff */
[----:B------:R-:W-:-:S04]  /*0cf0*/  UIADD3 UR6, UPT, UPT, -UR6, 0x100000, URZ ;  /* 0x0010000006067890 */ /* 0x000fc8000fffe1ff */
[----:B------:R-:W-:Y:S02]  /*0d00*/  USHF.L.U32 UR7, UR6, 0xb, URZ ;  /* 0x0000000b06077899 */ /* 0x000fe400080006ff */
[----:B------:R-:W-:Y:S01]  /*0d10*/  USHF.L.U32 UR6, UR6, 0x1, URZ ;  /* 0x0000000106067899 */ /* 0x000fe200080006ff */
[----:B------:R-:W-:Y:S01]  /*0d20*/  ELECT P0, URZ, PT ;  /* 0x0000000000ff782f */ /* 0x000fe20003800000 */
[----:B------:R-:W1:Y:S10]  /*0d30*/  FENCE.VIEW.ASYNC.S ;  /* 0x00000000000073c6 */ /* 0x000e740000000000 */
[----:B-1----:R1:W2:Y:S01]  /*0d40*/  SYNCS.EXCH.64 URZ, [UR4+0x100], UR6 ;  /* 0x0001000604ff75b2 */ /* 0x0022a20008000100 */
[----:B------:R1:W1:Y:S01]  /*0d50*/  SYNCS.EXCH.64 URZ, [UR4+0x110], UR6 ;  /* 0x0001100604ff75b2 */ /* 0x0002620008000100 */
[----:B------:R1:W1:Y:S01]  /*0d60*/  SYNCS.EXCH.64 URZ, [UR4+0x108], UR6 ;  /* 0x0001080604ff75b2 */ /* 0x0002620008000100 */
[----:B------:R1:W1:Y:S01]  /*0d70*/  SYNCS.EXCH.64 URZ, [UR4+0x118], UR6 ;  /* 0x0001180604ff75b2 */ /* 0x0002620008000100 */
[----:B------:R-:W-:Y:S01]  /*0d80*/  NOP ;  /* 0x0000000000007918 */ /* 0x000fe20000000000 */
.L_x_14:
[----:B-1----:R-:W1:Y:S01]  /*0d90*/  LDCU UR4, c[0x0][0x36c] ;  /* 0x00006d80ff0477ac */ /* 0x002e620008000800 */
[----:B------:R-:W-:Y:S01]  /*0da0*/  ISETP.NE.OR P3, PT, R0, 0x2, !P3 ;  /* 0x000000020000780c */ /* 0x000fe20005f65670 */
[----:B------:R-:W-:Y:S01]  /*0db0*/  NOP ;  /* 0x0000000000007918 */ /* 0x000fe20000000000 */
[----:B------:R-:W-:Y:S01]  /*0dc0*/  LOP3.LUT R0, R66, 0x1f, RZ, 0xc0, !PT ;  /* 0x0000001f42007812 */ /* 0x000fe200078ec0ff */
[----:B------:R-:W-:Y:S02]  /*0dd0*/  UISETP.NE.AND UP4, UPT, UR17, URZ, UPT ;  /* 0x000000ff1100728c */ /* 0x000fe4000bf85270 */
[----:B-1----:R-:W-:-:S09]  /*0de0*/  UISETP.EQ.U32.AND UP5, UPT, UR4, 0x1, UPT ;  /* 0x000000010400788c */ /* 0x002fd2000bfa2070 */
[----:B------:R-:W-:Y:S05]  /*0df0*/  BRA.U !UP5, `(.L_x_15) ;  /* 0x000000010d087547 */ /* 0x000fea000b800000 */
[----:B--234-:R-:W-:Y:S01]  /*0e00*/  UCGABAR_ARV ;  /* 0x00000000000079c7 */ /* 0x01cfe20008000000 */
[----:B------:R-:W-:Y:S05]  /*0e10*/  BRA `(.L_x_16) ;  /* 0x0000000000047947 */ /* 0x000fea0003800000 */
.L_x_15:
[----:B--234-:R-:W-:Y:S01]  /*0e20*/  NOP ;  /* 0x0000000000007918 */ /* 0x01cfe20000000000 */
.L_x_16:
[----:B------:R-:W1:Y:S01]  /*0e30*/  S2UR UR8, SR_CTAID.X ;  /* 0x00000000000879c3 */ /* 0x000e620000002500 */
[----:B------:R-:W-:-:S05]  /*0e40*/  CS2R.32 R55, SR_CgaSize ;  /* 0x0000000000377805 */ /* 0x000fca0000008a00 */
[----:B------:R-:W-:-:S05]  /*0e50*/  IMAD R55, R55, -0xa0, RZ ;  /* 0xffffff6037377824 */ /* 0x000fca00078e02ff */
[----:B------:R-:W-:-:S14]  /*0e60*/  R2UR UR5, R55 ;  /* 0x00000000370572ca */ /* 0x000fdc00000e0000 */
[----:B------:R-:W2:Y:S01]  /*0e70*/  LDCU UR5, c[0x0][UR5+0x2b0] ;  /* 0x00005600050577ac */ /* 0x000ea20008000800 */
[----:B------:R-:W-:-:S05]  /*0e80*/  CS2R.32 R55, SR_CgaSize ;  /* 0x0000000000377805 */ /* 0x000fca0000008a00 */
[----:B------:R-:W-:-:S05]  /*0e90*/  IMAD R55, R55, -0xa0, RZ ;  /* 0xffffff6037377824 */ /* 0x000fca00078e02ff */
[----:B------:R-:W-:-:S14]  /*0ea0*/  R2UR UR4, R55 ;  /* 0x00000000370472ca */ /* 0x000fdc00000e0000 */
[----:B------:R-:W3:Y:S01]  /*0eb0*/  LDCU UR4, c[0x0][UR4+0x2b4] ;  /* 0x00005680040477ac */ /* 0x000ee20008000800 */
[----:B------:R-:W4:Y:S01]  /*0ec0*/  S2UR UR7, SR_CTAID.Y ;  /* 0x00000000000779c3 */ /* 0x000f220000002600 */
[----:B------:R-:W-:-:S05]  /*0ed0*/  CS2R.32 R55, SR_CgaSize ;  /* 0x0000000000377805 */ /* 0x000fca0000008a00 */
[----:B------:R-:W-:-:S05]  /*0ee0*/  IMAD R55, R55, -0xa0, RZ ;  /* 0xffffff6037377824 */ /* 0x000fca00078e02ff */
[----:B------:R-:W-:-:S14]  /*0ef0*/  R2UR UR9, R55 ;  /* 0x00000000370972ca */ /* 0x000fdc00000e0000 */
[----:B------:R-:W3:Y:S01]  /*0f00*/  LDCU UR9, c[0x0][UR9+0x2a0] ;  /* 0x00005400090977ac */ /* 0x000ee20008000800 */
[----:B------:R-:W-:-:S05]  /*0f10*/  CS2R.32 R55, SR_CgaSize ;  /* 0x0000000000377805 */ /* 0x000fca0000008a00 */
[----:B------:R-:W-:-:S05]  /*0f20*/  IMAD R55, R55, -0xa0, RZ ;  /* 0xffffff6037377824 */ /* 0x000fca00078e02ff */
[----:B------:R-:W-:-:S14]  /*0f30*/  R2UR UR10, R55 ;  /* 0x00000000370a72ca */ /* 0x000fdc00000e0000 */
[----:B------:R-:W3:Y:S01]  /*0f40*/  LDCU UR10, c[0x0][UR10+0x2a4] ;  /* 0x000054800a0a77ac */ /* 0x000ee20008000800 */
[----:B------:R-:W3:Y:S01]  /*0f50*/  S2UR UR36, SR_CTAID.Z ;  /* 0x00000000002479c3 */ /* 0x000ee20000002700 */
[----:B------:R-:W3:Y:S01]  /*0f60*/  LDCU UR21, c[0x0][0xb24] ;  /* 0x00016480ff1577ac */ /* 0x000ee20008000800 */
[----:B------:R-:W3:Y:S01]  /*0f70*/  LDCU UR45, c[0x0][0xb24] ;  /* 0x00016480ff2d77ac */ /* 0x000ee20008000800 */
[----:B-1----:R-:W-:Y:S01]  /*0f80*/  I2FP.F32.U32 R3, UR8 ;  /* 0x0000000800037c45 */ /* 0x002fe20008201000 */
[----:B------:R-:W1:Y:S04]  /*0f90*/  LDCU UR28, c[0x0][0xb30] ;  /* 0x00016600ff1c77ac */ /* 0x000e680008000800 */
[----:B--2---:R-:W-:Y:S01]  /*0fa0*/  FMUL R3, R3, UR5 ;  /* 0x0000000503037c20 */ /* 0x004fe20008400000 */
[----:B------:R-:W-:Y:S01]  /*0fb0*/  USHF.L.U32 UR26, UR52, 0xb, URZ ;  /* 0x0000000b341a7899 */ /* 0x000fe200080006ff */
[----:B----4-:R-:W-:Y:S01]  /*0fc0*/  I2FP.F32.U32 R2, UR7 ;  /* 0x0000000700027c45 */ /* 0x010fe20008201000 */
[----:B------:R-:W-:Y:S01]  /*0fd0*/  UMOV UR16, UR8 ;  /* 0x0000000800107c82 */ /* 0x000fe20008000000 */
[----:B------:R-:W-:-:S02]  /*0fe0*/  UMOV UR20, UR7 ;  /* 0x0000000700147c82 */ /* 0x000fc40008000000 */
[----:B------:R-:W2:Y:S01]  /*0ff0*/  F2I.U32.TRUNC.NTZ R3, R3 ;  /* 0x0000000300037305 */ /* 0x000ea2000020f000 */
[----:B---3--:R-:W-:Y:S01]  /*1000*/  UISETP.GE.AND UP2, UPT, UR21, 0x1, UPT ;  /* 0x000000011500788c */ /* 0x008fe2000bf46270 */
[----:B------:R-:W-:-:S06]  /*1010*/  FMUL R2, R2, UR4 ;  /* 0x0000000402027c20 */ /* 0x000fcc0008400000 */
[----:B------:R-:W3:Y:S01]  /*1020*/  F2I.U32.TRUNC.NTZ R2, R2 ;  /* 0x0000000200027305 */ /* 0x000ee2000020f000 */
[----:B--2---:R-:W-:Y:S02]  /*1030*/  R2UR UR4, R3 ;  /* 0x00000000030472ca */ /* 0x004fe400000e0000 */
[----:B---3--:R-:W-:Y:S02]  /*1040*/  R2UR UR6, R2 ;  /* 0x00000000020672ca */ /* 0x008fe400000e0000 */
[----:B------:R-:W-:-:S09]  /*1050*/  PRMT R2, RZ, 0x7610, R2 ;  /* 0x00007610ff027816 */ /* 0x000fd20000000002 */
[----:B------:R-:W-:-:S04]  /*1060*/  UIADD3 UR5, UPT, UPT, -UR4, URZ, URZ ;  /* 0x000000ff04057290 */ /* 0x000fc8000fffe1ff */
[----:B------:R-:W-:Y:S02]  /*1070*/  UIMAD UR5, UR9, UR5, UR8 ;  /* 0x00000005090572a4 */ /* 0x000fe4000f8e0208 */
[----:B------:R-:W-:-:S04]  /*1080*/  UIADD3 UR4, UPT, UPT, -UR6, URZ, URZ ;  /* 0x000000ff06047290 */ /* 0x000fc8000fffe1ff */
[----:B------:R-:W-:Y:S01]  /*1090*/  IMAD.U32 R55, RZ, RZ, UR5 ;  /* 0x00000005ff377e24 */ /* 0x000fe2000f8e00ff */
[----:B------:R-:W-:-:S06]  /*10a0*/  UIMAD UR4, UR10, UR4, UR7 ;  /* 0x000000040a0472a4 */ /* 0x000fcc000f8e0207 */
[----:B------:R-:W-:Y:S01]  /*10b0*/  IMAD.U32 R54, RZ, RZ, UR4 ;  /* 0x00000004ff367e24 */ /* 0x000fe2000f8e00ff */
[----:B-1----:R-:W-:Y:S06]  /*10c0*/  BRA.U UP4, `(.L_x_17) ;  /* 0x00000001042c7547 */ /* 0x002fec000b800000 */
[----:B------:R-:W-:Y:S02]  /*10d0*/  R2UR UR5, R54 ;  /* 0x00000000360572ca */ /* 0x000fe400000e0000 */
[----:B------:R-:W-:-:S11]  /*10e0*/  R2UR UR4, R55 ;  /* 0x00000000370472ca */ /* 0x000fd600000e0000 */
[----:B------:R-:W-:Y:S02]  /*10f0*/  UISETP.NE.AND UP0, UPT, UR5, URZ, UPT ;  /* 0x000000ff0500728c */ /* 0x000fe4000bf05270 */
[----:B------:R-:W-:Y:S02]  /*1100*/  UISETP.NE.AND UP1, UPT, UR5, 0x1, UPT ;  /* 0x000000010500788c */ /* 0x000fe4000bf25270 */
[----:B------:R-:W-:-:S04]  /*1110*/  UISETP.EQ.OR UP0, UPT, UR4, URZ, !UP0 ;  /* 0x000000ff0400728c */ /* 0x000fc8000c702670 */
[----:B------:R-:W-:Y:S02]  /*1120*/  USEL UR5, URZ, 0x1, !UP0 ;  /* 0x00000001ff057887 */ /* 0x000fe4000c000000 */
[----:B------:R-:W-:Y:S02]  /*1130*/  UISETP.NE.AND UP0, UPT, UR4, URZ, UPT ;  /* 0x000000ff0400728c */ /* 0x000fe4000bf05270 */
[----:B------:R-:W-:-:S04]  /*1140*/  USEL UR4, URZ, 0x2, UP1 ;  /* 0x00000002ff047887 */ /* 0x000fc80008800000 */
[----:B------:R-:W-:-:S04]  /*1150*/  USEL UR4, UR4, 0x2, UP0 ;  /* 0x0000000204047887 */ /* 0x000fc80008000000 */
[----:B------:R-:W-:-:S06]  /*1160*/  UIADD3 UR4, UPT, UPT, UR5, UR4, URZ ;  /* 0x0000000405047290 */ /* 0x000fcc000fffe0ff */
[----:B------:R-:W-:Y:S02]  /*1170*/  IMAD.U32 R2, RZ, RZ, UR4 ;  /* 0x00000004ff027e24 */ /* 0x000fe4000f8e00ff */
.L_x_17:
[----:B------:R-:W-:Y:S05]  /*1180*/  BRA.U !UP2, `(.L_x_18) ;  /* 0x000000010ad47547 */ /* 0x000fea000b800000 */
[----:B------:R-:W1:Y:S01]  /*1190*/  LDCU.128 UR12, c[0x0][0xb10] ;  /* 0x00016200ff0c77ac */ /* 0x000e620008000c00 */
[----:B------:R-:W2:Y:S01]  /*11a0*/  LDCU UR6, c[0x0][0x370] ;  /* 0x00006e00ff0677ac */ /* 0x000ea20008000800 */
[----:B------:R-:W3:Y:S01]  /*11b0*/  LDCU UR5, c[0x0][0x374] ;  /* 0x00006e80ff0577ac */ /* 0x000ee20008000800 */
[----:B------:R-:W4:Y:S01]  /*11c0*/  LDCU UR27, c[0x0][0xb0c] ;  /* 0x00016180ff1b77ac */ /* 0x000f220008000800 */
[----:B------:R-:W4:Y:S01]  /*11d0*/  LDCU UR4, c[0x0][0xb20] ;  /* 0x00016400ff0477ac */ /* 0x000f220008000800 */
[----:B------:R-:W4:Y:S01]  /*11e0*/  LDCU.64 UR8, c[0x0][0xb28] ;  /* 0x00016500ff0877ac */ /* 0x000f220008000a00 */
[----:B-1----:R-:W-:Y:S02]  /*11f0*/  UISETP.NE.AND UP0, UPT, UR14, 0x1, UPT ;  /* 0x000000010e00788c */ /* 0x002fe4000bf05270 */
[----:B---3--:R-:W-:Y:S02]  /*1200*/  UIMAD.WIDE.U32 UR10, UR5, UR15, URZ ;  /* 0x0000000f050a72a5 */ /* 0x008fe4000f8e00ff */
[----:B--2---:R-:W-:-:S02]  /*1210*/  UIMAD.WIDE.U32 UR22, UR6, UR12, URZ ;  /* 0x0000000c061672a5 */ /* 0x004fc4000f8e00ff */
[----:B----4-:R-:W-:Y:S02]  /*1220*/  UISETP.NE.AND UP1, UPT, UR27, 0x1, UPT ;  /* 0x000000011b00788c */ /* 0x010fe4000bf25270 */
[----:B------:R-:W-:Y:S01]  /*1230*/  UISETP.NE.AND UP2, UPT, UR21, 0x1, UPT ;  /* 0x000000011500788c */ /* 0x000fe2000bf45270 */
[----:B------:R-:W-:Y:S02]  /*1240*/  UMOV UR10, UR11 ;  /* 0x0000000b000a7c82 */ /* 0x000fe40008000000 */
[----:B------:R-:W-:Y:S01]  /*1250*/  UMOV UR22, UR23 ;  /* 0x0000001700167c82 */ /* 0x000fe20008000000 */
[----:B------:R-:W-:Y:S02]  /*1260*/  @UP0 USHF.R.U32.HI UR5, URZ, UR4, UR10 ;  /* 0x00000004ff050299 */ /* 0x000fe4000801160a */
[----:B------:R-:W-:Y:S02]  /*1270*/  UIMAD.WIDE.U32 UR24, UR20, UR15, URZ ;  /* 0x0000000f141872a5 */ /* 0x000fe4000f8e00ff */
[----:B------:R-:W-:-:S02]  /*1280*/  UIMAD.WIDE.U32 UR10, UR5, UR8, URZ ;  /* 0x00000008050a72a5 */ /* 0x000fc4000f8e00ff */
[----:B------:R-:W-:Y:S02]  /*1290*/  @UP1 USHF.R.U32.HI UR6, URZ, UR13, UR22 ;  /* 0x0000000dff061299 */ /* 0x000fe40008011616 */
[----:B------:R-:W-:Y:S02]  /*12a0*/  UIMAD.WIDE.U32 UR18, UR16, UR12, URZ ;  /* 0x0000000c101272a5 */ /* 0x000fe4000f8e00ff */
[----:B------:R-:W-:Y:S01]  /*12b0*/  UIMAD.WIDE.U32 UR22, UR6, UR8, URZ ;  /* 0x00000008061672a5 */ /* 0x000fe2000f8e00ff */
[----:B------:R-:W-:Y:S01]  /*12c0*/  UMOV UR24, UR25 ;  /* 0x0000001900187c82 */ /* 0x000fe20008000000 */
[----:B------:R-:W-:Y:S01]  /*12d0*/  UMOV UR10, UR11 ;  /* 0x0000000b000a7c82 */ /* 0x000fe20008000000 */
[----:B------:R-:W-:Y:S02]  /*12e0*/  USHF.R.U32.HI UR24, URZ, UR4, UR24 ;  /* 0x00000004ff187299 */ /* 0x000fe40008011618 */
[----:B------:R-:W-:Y:S02]  /*12f0*/  @UP2 USHF.R.U32.HI UR5, URZ, UR9, UR10 ;  /* 0x00000009ff052299 */ /* 0x000fe4000801160a */
[----:B------:R-:W-:Y:S01]  /*1300*/  UMOV UR7, UR23 ;  /* 0x0000001700077c82 */ /* 0x000fe20008000000 */
[----:B------:R-:W-:Y:S01]  /*1310*/  UMOV UR18, UR19 ;  /* 0x0000001300127c82 */ /* 0x000fe20008000000 */
[----:B------:R-:W-:-:S02]  /*1320*/  @UP2 USHF.R.U32.HI UR6, URZ, UR9, UR7 ;  /* 0x00000009ff062299 */ /* 0x000fc40008011607 */
[----:B------:R-:W-:Y:S02]  /*1330*/  USHF.R.U32.HI UR13, URZ, UR13, UR18 ;  /* 0x0000000dff0d7299 */ /* 0x000fe40008011612 */
[----:B------:R-:W-:Y:S02]  /*1340*/  USEL UR4, UR20, UR24, !UP0 ;  /* 0x0000001814047287 */ /* 0x000fe4000c000000 */
[----:B------:R-:W-:Y:S02]  /*1350*/  UIMAD UR7, UR5, UR21, URZ ;  /* 0x00000015050772a4 */ /* 0x000fe4000f8e02ff */
[----:B------:R-:W-:Y:S02]  /*1360*/  USEL UR5, UR16, UR13, !UP1 ;  /* 0x0000000d10057287 */ /* 0x000fe4000c800000 */
[----:B------:R-:W-:Y:S02]  /*1370*/  UIMAD UR12, UR6, UR21, URZ ;  /* 0x00000015060c72a4 */ /* 0x000fe4000f8e02ff */
[----:B------:R-:W-:-:S02]  /*1380*/  UISETP.GE.AND UP0, UPT, UR4, UR7, UPT ;  /* 0x000000070400728c */ /* 0x000fc4000bf06270 */
[----:B------:R-:W-:Y:S02]  /*1390*/  UIMAD.WIDE.U32 UR10, UR4, UR8, URZ ;  /* 0x00000008040a72a5 */ /* 0x000fe4000f8e00ff */
[----:B------:R-:W-:Y:S02]  /*13a0*/  UISETP.GE.OR UP0, UPT, UR5, UR12, UP0 ;  /* 0x0000000c0500728c */ /* 0x000fe40008706670 */
[----:B------:R-:W-:Y:S02]  /*13b0*/  UIMAD.WIDE.U32 UR12, UR5, UR8, URZ ;  /* 0x00000008050c72a5 */ /* 0x000fe4000f8e00ff */
[----:B------:R-:W-:Y:S01]  /*13c0*/  UIADD3 UR10, UPT, UPT, -UR4, URZ, URZ ;  /* 0x000000ff040a7290 */ /* 0x000fe2000fffe1ff */
[----:B------:R-:W-:Y:S01]  /*13d0*/  UMOV UR8, UR11 ;  /* 0x0000000b00087c82 */ /* 0x000fe20008000000 */
[----:B------:R-:W-:Y:S02]  /*13e0*/  UIADD3 UR11, UPT, UPT, -UR5, URZ, URZ ;  /* 0x000000ff050b7290 */ /* 0x000fe4000fffe1ff */
[----:B------:R-:W-:-:S03]  /*13f0*/  USHF.R.U32.HI UR8, URZ, UR9, UR8 ;  /* 0x00000009ff087299 */ /* 0x000fc60008011608 */
[----:B------:R-:W-:Y:S01]  /*1400*/  @!UP0 UMOV UR7, UR13 ;  /* 0x0000000d00078c82 */ /* 0x000fe20008000000 */
[----:B------:R-:W-:Y:S02]  /*1410*/  UIMAD UR20, UR14, UR10, UR20 ;  /* 0x0000000a0e1472a4 */ /* 0x000fe4000f8e0214 */
[----:B------:R-:W-:Y:S02]  /*1420*/  USEL UR8, UR4, UR8, !UP2 ;  /* 0x0000000804087287 */ /* 0x000fe4000d000000 */
[----:B------:R-:W-:Y:S02]  /*1430*/  @!UP0 USHF.R.U32.HI UR7, URZ, UR9, UR7 ;  /* 0x00000009ff078299 */ /* 0x000fe40008011607 */
[----:B------:R-:W-:Y:S02]  /*1440*/  UIADD3 UR9, UPT, UPT, -UR8, URZ, URZ ;  /* 0x000000ff08097290 */ /* 0x000fe4000fffe1ff */
[----:B------:R-:W-:Y:S02]  /*1450*/  @!UP0 USEL UR7, UR5, UR7, !UP2 ;  /* 0x0000000705078287 */ /* 0x000fe4000d000000 */
[----:B------:R-:W-:-:S02]  /*1460*/  UIMAD UR9, UR21, UR9, UR4 ;  /* 0x00000009150972a4 */ /* 0x000fc4000f8e0204 */
[----:B------:R-:W-:Y:S02]  /*1470*/  @!UP0 UIADD3 UR8, UPT, UPT, UR8, -UR7, URZ ;  /* 0x8000000708088290 */ /* 0x000fe4000fffe0ff */
[----:B------:R-:W-:Y:S02]  /*1480*/  @!UP0 UIMAD UR6, UR9, UR6, UR7 ;  /* 0x00000006090682a4 */ /* 0x000fe4000f8e0207 */
[----:B------:R-:W-:Y:S02]  /*1490*/  @!UP0 UIMAD UR4, UR8, UR21, UR5 ;  /* 0x00000015080482a4 */ /* 0x000fe4000f8e0205 */
[----:B------:R-:W-:Y:S02]  /*14a0*/  UIMAD UR16, UR27, UR11, UR16 ;  /* 0x0000000b1b1072a4 */ /* 0x000fe4000f8e0210 */
[----:B------:R-:W-:Y:S01]  /*14b0*/  UIMAD UR20, UR4, UR14, UR20 ;  /* 0x0000000e041472a4 */ /* 0x000fe2000f8e0214 */
[----:B------:R-:W-:Y:S02]  /*14c0*/  @!UP0 UMOV UR5, UR6 ;  /* 0x0000000600058c82 */ /* 0x000fe40008000000 */
[----:B------:R-:W-:-:S12]  /*14d0*/  UIMAD UR16, UR5, UR27, UR16 ;  /* 0x0000001b051072a4 */ /* 0x000fd8000f8e0210 */
.L_x_18:
[----:B------:R-:W-:Y:S02]  /*14e0*/  UISETP.NE.AND UP1, UPT, UR28, 0x1, UPT ;  /* 0x000000011c00788c */ /* 0x000fe4000bf25270 */
[----:B------:R-:W-:Y:S02]  /*14f0*/  UISETP.NE.AND UP0, UPT, UR17, 0x2, UPT ;  /* 0x000000021100788c */ /* 0x000fe4000bf05270 */
[----:B------:R-:W-:-:S05]  /*1500*/  ULOP3.LUT UR21, UR26, 0x800, URZ, 0xc0, !UPT ;  /* 0x000008001a157892 */ /* 0x000fca000f8ec0ff */
[----:B------:R-:W-:Y:S07]  /*1510*/  BRA.U UP1, `(.L_x_19) ;  /* 0x0000000101447547 */ /* 0x000fee000b800000 */
[----:B------:R-:W1:Y:S01]  /*1520*/  LDCU.128 UR8, c[0x0][0xb10] ;  /* 0x00016200ff0877ac */ /* 0x000e620008000c00 */
[----:B------:R-:W2:Y:S01]  /*1530*/  LDCU UR12, c[0x0][0xb0c] ;  /* 0x00016180ff0c77ac */ /* 0x000ea20008000800 */
[----:B------:R-:W3:Y:S01]  /*1540*/  LDCU UR13, c[0x0][0xb20] ;  /* 0x00016400ff0d77ac */ /* 0x000ee20008000800 */
[----:B-1----:R-:W-:Y:S02]  /*1550*/  UIMAD.WIDE.U32 UR6, UR16, UR8, URZ ;  /* 0x00000008100672a5 */ /* 0x002fe4000f8e00ff */
[----:B------:R-:W-:Y:S02]  /*1560*/  UIMAD.WIDE.U32 UR4, UR20, UR11, URZ ;  /* 0x0000000b140472a5 */ /* 0x000fe4000f8e00ff */
[----:B--2---:R-:W-:Y:S02]  /*1570*/  UISETP.NE.AND UP2, UPT, UR12, 0x1, UPT ;  /* 0x000000010c00788c */ /* 0x004fe4000bf45270 */
[----:B------:R-:W-:Y:S01]  /*1580*/  UISETP.NE.AND UP1, UPT, UR10, 0x1, UPT ;  /* 0x000000010a00788c */ /* 0x000fe2000bf25270 */
[----:B------:R-:W-:-:S02]  /*1590*/  UMOV UR6, UR7 ;  /* 0x0000000700067c82 */ /* 0x000fc40008000000 */
[----:B------:R-:W-:Y:S01]  /*15a0*/  UMOV UR4, UR5 ;  /* 0x0000000500047c82 */ /* 0x000fe20008000000 */
[----:B------:R-:W-:Y:S02]  /*15b0*/  USHF.R.U32.HI UR6, URZ, UR9, UR6 ;  /* 0x00000009ff067299 */ /* 0x000fe40008011606 */
[----:B---3--:R-:W-:Y:S02]  /*15c0*/  USHF.R.U32.HI UR4, URZ, UR13, UR4 ;  /* 0x0000000dff047299 */ /* 0x008fe40008011604 */
[----:B------:R-:W-:Y:S02]  /*15d0*/  USEL UR5, UR16, UR6, !UP2 ;  /* 0x0000000610057287 */ /* 0x000fe4000d000000 */
[----:B------:R-:W-:-:S04]  /*15e0*/  USEL UR4, UR20, UR4, !UP1 ;  /* 0x0000000414047287 */ /* 0x000fc8000c800000 */
[----:B------:R-:W-:Y:S02]  /*15f0*/  UIADD3 UR6, UPT, UPT, UR5, -UR4, URZ ;  /* 0x8000000405067290 */ /* 0x000fe4000fffe0ff */
[----:B------:R-:W-:Y:S02]  /*1600*/  UIADD3 UR4, UPT, UPT, -UR5, UR4, URZ ;  /* 0x0000000405047290 */ /* 0x000fe4000fffe1ff */
[----:B------:R-:W-:Y:S02]  /*1610*/  UIMAD UR20, UR6, UR10, UR20 ;  /* 0x0000000a061472a4 */ /* 0x000fe4000f8e0214 */
[----:B------:R-:W-:-:S12]  /*1620*/  UIMAD UR16, UR4, UR12, UR16 ;  /* 0x0000000c041072a4 */ /* 0x000fd8000f8e0210 */
.L_x_19:
[----:B------:R-:W-:Y:S05]  /*1630*/  BRA.U !UP5, `(.L_x_20) ;  /* 0x000000010d0c7547 */ /* 0x000fea000b800000 */
[----:B------:R-:W-:Y:S01]  /*1640*/  UCGABAR_WAIT ;  /* 0x0000000000007dc7 */ /* 0x000fe20008000000 */
[----:B------:R-:W-:Y:S01]  /*1650*/  CCTL.IVALL ;  /* 0x00000000ff00798f */ /* 0x000fe20002000000 */
[----:B------:R-:W-:Y:S05]  /*1660*/  BRA `(.L_x_21) ;  /* 0x0000000000047947 */ /* 0x000fea0003800000 */
.L_x_20:
[----:B------:R-:W-:Y:S06]  /*1670*/  BAR.SYNC.DEFER_BLOCKING 0x0 ;  /* 0x0000000000007b1d */ /* 0x000fec0000010000 */
.L_x_21:
[----:B------:R-:W-:Y:S05]  /*1680*/  BRA.U UP0, `(.L_x_22) ;  /* 0x0000001100e87547 */ /* 0x000fea000b800000 */
[----:B------:R-:W1:Y:S01]  /*1690*/  LDCU UR6, c[0x0][0x38c] ;  /* 0x00007180ff0677ac */ /* 0x000e620008000800 */
[----:B------:R-:W-:Y:S01]  /*16a0*/  PLOP3.LUT P1, PT, PT, PT, UP3, 0x80, 0x8 ;  /* 0x000000000008781c */ /* 0x000fe20003f2f038 */
[----:B------:R-:W-:Y:S01]  /*16b0*/  IMAD.MOV.U32 R12, RZ, RZ, 0x1 ;  /* 0x00000001ff0c7424 */ /* 0x000fe200078e00ff */
[----:B------:R-:W-:Y:S01]  /*16c0*/  ISETP.EQ.OR P2, PT, R0, RZ, P3 ;  /* 0x000000ff0000720c */ /* 0x000fe20001f42670 */
[----:B------:R-:W-:Y:S01]  /*16d0*/  UISETP.NE.AND UP1, UPT, UR17, URZ, UPT ;  /* 0x000000ff1100728c */ /* 0x000fe2000bf25270 */
[----:B------:R-:W-:Y:S02]  /*16e0*/  PLOP3.LUT P1, PT, P1, PT, PT, 0x8, 0x80 ;  /* 0x000000000080781c */ /* 0x000fe40000f2e170 */
[----:B------:R-:W-:Y:S01]  /*16f0*/  CS2R R10, SRZ ;  /* 0x00000000000a7805 */ /* 0x000fe2000001ff00 */
[----:B------:R-:W-:Y:S01]  /*1700*/  IMAD.MOV.U32 R9, RZ, RZ, RZ ;  /* 0x000000ffff097224 */ /* 0x000fe200078e00ff */
[----:B------:R-:W2:Y:S01]  /*1710*/  LDCU UR39, c[0x0][0x370] ;  /* 0x00006e00ff2777ac */ /* 0x000ea20008000800 */
[----:B------:R-:W-:Y:S01]  /*1720*/  IMAD.MOV.U32 R8, RZ, RZ, 0x1 ;  /* 0x00000001ff087424 */ /* 0x000fe200078e00ff */
[----:B------:R-:W3:Y:S01]  /*1730*/  LDCU.64 UR28, c[0x0][0x348] ;  /* 0x00006900ff1c77ac */ /* 0x000ee20008000a00 */
[----:B------:R-:W-:-:S02]  /*1740*/  USHF.R.U32.HI UR43, URZ, 0x5, UR21 ;  /* 0x00000005ff2b7899 */ /* 0x000fc40008011615 */
[----:B-1----:R-:W-:Y:S02]  /*1750*/  UIADD3 UR5, UPT, UPT, UR6, 0x1f, URZ ;  /* 0x0000001f06057890 */ /* 0x002fe4000fffe0ff */
[----:B------:R-:W-:Y:S02]  /*1760*/  UIADD3 UR44, UPT, UPT, UR6, 0x3e, URZ ;  /* 0x0000003e062c7890 */ /* 0x000fe4000fffe0ff */
[----:B------:R-:W-:Y:S01]  /*1770*/  USHF.R.S32.HI UR4, URZ, 0x1f, UR5 ;  /* 0x0000001fff047899 */ /* 0x000fe20008011405 */
[----:B------:R-:W1:Y:S03]  /*1780*/  LDCU UR38, c[0x0][0x374] ;  /* 0x00006e80ff2677ac */ /* 0x000e660008000800 */
[----:B------:R-:W-:Y:S02]  /*1790*/  ULEA.HI UR4, UR4, UR5, URZ, 0x5 ;  /* 0x0000000504047291 */ /* 0x000fe4000f8f28ff */
[----:B------:R-:W-:-:S02]  /*17a0*/  USEL UR25, UR46, 0x2, UP1 ;  /* 0x000000022e197887 */ /* 0x000fc40008800000 */
[----:B------:R-:W-:Y:S02]  /*17b0*/  USHF.R.S32.HI UR41, URZ, 0x5, UR4 ;  /* 0x00000005ff297899 */ /* 0x000fe40008011404 */
[----:B------:R-:W-:Y:S02]  /*17c0*/  UIADD3 UR4, UPT, UPT, UR6, -0x1, URZ ;  /* 0xffffffff06047890 */ /* 0x000fe4000fffe0ff */
[----:B------:R-:W-:Y:S02]  /*17d0*/  UISETP.LT.U32.AND UP0, UPT, UR41, 0x5, UPT ;  /* 0x000000052900788c */ /* 0x000fe4000bf01070 */
[----:B------:R-:W-:Y:S02]  /*17e0*/  UISETP.GE.U32.AND UP2, UPT, UR4, -0x3f, UPT ;  /* 0xffffffc10400788c */ /* 0x000fe4000bf46070 */
[----:B------:R-:W-:Y:S01]  /*17f0*/  USEL UR40, UR41, 0x5, UP0 ;  /* 0x0000000529287887 */ /* 0x000fe20008000000 */
[----:B------:R-:W-:-:S03]  /*1800*/  UMOV UR5, URZ ;  /* 0x000000ff00057c82 */ /* 0x000fc60008000000 */
[----:B------:R-:W-:Y:S02]  /*1810*/  UIADD3 UR24, UPT, UPT, UR40, -0x1, URZ ;  /* 0xffffffff28187890 */ /* 0x000fe4000fffe0ff */
[----:B------:R-:W-:-:S03]  /*1820*/  UIADD3 UR42, UPT, UPT, UR41, -UR40, URZ ;  /* 0x80000028292a7290 */ /* 0x000fc6000fffe0ff */
[----:B------:R-:W-:-:S04]  /*1830*/  @UP2 UIADD3 UR24, UPT, UPT, UR40, URZ, URZ ;  /* 0x000000ff28182290 */ /* 0x000fc8000fffe0ff */
[----:B-123--:R-:W-:-:S12]  /*1840*/  UIADD3 UR24, UPT, UPT, UR24, 0x1, URZ ;  /* 0x0000000118187890 */ /* 0x00efd8000fffe0ff */
.L_x_42:
[----:B------:R-:W-:Y:S01]  /*1850*/  UISETP.NE.AND UP0, UPT, UR52, URZ, UPT ;  /* 0x000000ff3400728c */ /* 0x000fe2000bf05270 */
[----:B------:R-:W1:Y:S08]  /*1860*/  S2UR UR52, SR_CgaCtaId ;  /* 0x00000000003479c3 */ /* 0x000e700000008800 */
[----:B------:R-:W-:Y:S05]  /*1870*/  BRA.U UP0, `(.L_x_23) ;  /* 0x0000000100347547 */ /* 0x000fea000b800000 */
[----:B------:R-:W2:Y:S01]  /*1880*/  S2R R0, SR_CgaCtaId ;  /* 0x0000000000007919 */ /* 0x000ea20000008800 */
[----:B------:R-:W-:-:S04]  /*1890*/  MOV R2, 0x400 ;  /* 0x0000040000027802 */ /* 0x000fc80000000f00 */
[----:B--2---:R-:W-:Y:S02]  /*18a0*/  LEA R0, R0, R2, 0x18 ;  /* 0x0000000200007211 */ /* 0x004fe400078ec0ff */
[----:B------:R-:W-:-:S03]  /*18b0*/  SHF.L.U32 R2, R8, 0x1f, RZ ;  /* 0x0000001f08027819 */ /* 0x000fc600000006ff */
[----:B------:R-:W-:-:S04]  /*18c0*/  IMAD R0, R9, 0x8, R0 ;  /* 0x0000000809007824 */ /* 0x000fc800078e0200 */
[----:B------:R-:W2:Y:S02]  /*18d0*/  SYNCS.PHASECHK.TRANS64.TRYWAIT P0, [R0+URZ+0x110], R2 ;  /* 0x00011002000075a7 */ /* 0x000ea400080011ff */
[----:B--2---:R-:W-:Y:S05]  /*18e0*/  @!P0 BRA `(.L_x_24) ;  /* 0x0000009c00148947 */ /* 0x004fea0003800000 */
.L_x_175:
[----:B------:R-:W-:Y:S01]  /*18f0*/  VIADD R9, R9, 0x1 ;  /* 0x0000000109097836 */ /* 0x000fe20000000000 */
[----:B------:R2:W-:Y:S04]  /*1900*/  SYNCS.ARRIVE.TRANS64.A1T0 RZ, [R0+URZ+0x100], RZ ;  /* 0x000100ff00ff79a7 */ /* 0x0005e800081000ff */
[----:B------:R-:W-:-:S04]  /*1910*/  ISETP.NE.AND P0, PT, R9, 0x2, PT ;  /* 0x000000020900780c */ /* 0x000fc80003f05270 */
[----:B------:R-:W-:Y:S02]  /*1920*/  SEL R9, R9, RZ, P0 ;  /* 0x000000ff09097207 */ /* 0x000fe40000000000 */
[----:B--2---:R-:W-:-:S04]  /*1930*/  SEL R0, RZ, 0x1, P0 ;  /* 0x00000001ff007807 */ /* 0x004fc80000000000 */
[----:B------:R-:W-:-:S07]  /*1940*/  LOP3.LUT R8, R8, R0, RZ, 0x3c, !PT ;  /* 0x0000000008087212 */ /* 0x000fce00078e3cff */
.L_x_23:
[----:B------:R-:W-:Y:S01]  /*1950*/  UMOV UR6, 0x400 ;  /* 0x0000040000067882 */ /* 0x000fe20000000000 */
[----:B------:R-:W-:Y:S01]  /*1960*/  SHF.L.U32 R0, R12, 0x1f, RZ ;  /* 0x0000001f0c007819 */ /* 0x000fe200000006ff */
[----:B-1----:R-:W-:Y:S02]  /*1970*/  ULEA UR6, UR52, UR6, 0x18 ;  /* 0x0000000634067291 */ /* 0x002fe4000f8ec0ff */
[----:B------:R-:W-:Y:S02]  /*1980*/  UISETP.GE.U32.AND UP0, UPT, UR44, 0x3f, UPT ;  /* 0x0000003f2c00788c */ /* 0x000fe4000bf06070 */
[----:B------:R-:W-:Y:S02]  /*1990*/  ULEA UR4, UR5, UR6, 0x3 ;  /* 0x0000000605047291 */ /* 0x000fe4000f8e18ff */
[----:B------:R-:W-:Y:S02]  /*19a0*/  USHF.L.U32 UR11, UR20, 0x7, URZ ;  /* 0x00000007140b7899 */ /* 0x000fe400080006ff */
[----:B------:R-:W-:Y:S01]  /*19b0*/  ULEA UR35, UR16, UR43, 0x7 ;  /* 0x0000002b10237291 */ /* 0x000fe2000f8e38ff */
[----:B------:R-:W-:-:S04]  /*19c0*/  UMOV UR13, URZ ;  /* 0x000000ff000d7c82 */ /* 0x000fc80008000000 */
[----:B------:R1:W2:Y:S01]  /*19d0*/  SYNCS.PHASECHK.TRANS64.TRYWAIT P0, [UR4+0x28], R0 ;  /* 0x00002800ff0075a7 */ /* 0x0002a20008001104 */
[----:B------:R-:W-:Y:S06]  /*19e0*/  BRA.U !UP0, `(.L_x_25) ;  /* 0x0000000108bc7547 */ /* 0x000fec000b800000 */
[----:B------:R-:W-:Y:S01]  /*19f0*/  UMOV UR7, URZ ;  /* 0x000000ff00077c82 */ /* 0x000fe20008000000 */
[----:B------:R-:W-:-:S05]  /*1a00*/  UMOV UR4, UR5 ;  /* 0x0000000500047c82 */ /* 0x000fca0008000000 */
.L_x_31:
[----:B------:R-:W-:Y:S01]  /*1a10*/  ULEA UR33, UR4, UR6, 0x3 ;  /* 0x0000000604217291 */ /* 0x000fe2000f8e18ff */
[----:B--2---:R-:W-:Y:S01]  /*1a20*/  @!P3 MOV R2, 0x8000 ;  /* 0x000080000002b802 */ /* 0x004fe20000000f00 */
[----:B--2-4-:R-:W-:Y:S10]  /*1a30*/  @P0 BRA `(.L_x_26) ;  /* 0x00000000000c0947 */ /* 0x014ff40003800000 */
[----:B------:R-:W-:-:S04]  /*1a40*/  SHF.L.U32 R3, R12, 0x1f, RZ ;  /* 0x0000001f0c037819 */ /* 0x000fc800000006ff */
[----:B------:R-:W2:Y:S02]  /*1a50*/  SYNCS.PHASECHK.TRANS64.TRYWAIT P0, [UR33+0x28], R3 ;  /* 0x00002803ff0075a7 */ /* 0x000ea40008001121 */
[----:B--2---:R-:W-:Y:S05]  /*1a60*/  @!P0 BRA `(.L_x_27) ;  /* 0x0000009800c88947 */ /* 0x004fea0003800000 */
.L_x_26:
[----:B------:R2:W-:Y:S01]  /*1a70*/  @!P3 SYNCS.ARRIVE.TRANS64 RZ, [UR33], R2 ;  /* 0x00000002ffffb9a7 */ /* 0x0005e20008000021 */
[----:B------:R-:W-:-:S04]  /*1a80*/  ULOP3.LUT UR5, UR25, 0x2, URZ, 0xfc, !UPT ;  /* 0x0000000219057892 */ /* 0x000fc8000f8efcff */
[----:B------:R-:W-:-:S09]  /*1a90*/  UISETP.NE.AND UP0, UPT, UR5, 0x2, UPT ;  /* 0x000000020500788c */ /* 0x000fd2000bf05270 */
[----:B------:R-:W-:Y:S05]  /*1aa0*/  BRA.U UP0, `(.L_x_28) ;  /* 0x0000000100047547 */ /* 0x000fea000b800000 */
[----:B------:R-:W-:Y:S05]  /*1ab0*/  BPT.TRAP 0x1 ;  /* 0x000000040000795c */ /* 0x000fea0000300000 */
.L_x_28:
[----:B------:R-:W-:Y:S04]  /*1ac0*/  BSSY.RECONVERGENT B0, `(.L_x_29) ;  /* 0x0000003000007945 */ /* 0x000fe80003800200 */
[----:B------:R-:W-:Y:S05]  /*1ad0*/  @P2 BRA `(.L_x_30) ;  /* 0x0000000000042947 */ /* 0x000fea0003800000 */
[----:B------:R-:W-:Y:S05]  /*1ae0*/  BPT.TRAP 0x1 ;  /* 0x000000040000795c */ /* 0x000fea0000300000 */
.L_x_30:
[----:B------:R-:W-:Y:S05]  /*1af0*/  BSYNC.RECONVERGENT B0 ;  /* 0x0000000000007941 */ /* 0x000fea0003800200 */
.L_x_29:
[----:B------:R-:W-:Y:S02]  /*1b00*/  UIADD3 UR5, UPT, UPT, UR4, 0x1, URZ ;  /* 0x0000000104057890 */ /* 0x000fe4000fffe0ff */
[----:B------:R-:W-:Y:S02]  /*1b10*/  UIADD3 UR16, UP1, UPT, UR28, 0x80, URZ ;  /* 0x000000801c107890 */ /* 0x000fe4000ff3e0ff */
[----:B------:R-:W-:Y:S02]  /*1b20*/  UISETP.NE.AND UP0, UPT, UR5, 0x5, UPT ;  /* 0x000000050500788c */ /* 0x000fe4000bf05270 */
[----:B------:R-:W-:Y:S02]  /*1b30*/  USHF.L.U32 UR34, UR7, 0x5, URZ ;  /* 0x0000000507227899 */ /* 0x000fe400080006ff */
[----:B------:R-:W-:Y:S02]  /*1b40*/  USEL UR9, URZ, 0x1, UP0 ;  /* 0x00000001ff097887 */ /* 0x000fe40008000000 */
[----:B------:R-:W-:-:S02]  /*1b50*/  USEL UR5, UR5, URZ, UP0 ;  /* 0x000000ff05057287 */ /* 0x000fc40008000000 */
[----:B------:R-:W-:Y:S02]  /*1b60*/  UIADD3 UR14, UP0, UPT, UR28, 0x180, URZ ;  /* 0x000001801c0e7890 */ /* 0x000fe4000ff1e0ff */
[----:B------:R-:W-:Y:S01]  /*1b70*/  ULEA UR8, UR5, UR6, 0x3 ;  /* 0x0000000605087291 */ /* 0x000fe2000f8e18ff */
[----:B------:R-:W-:Y:S01]  /*1b80*/  LOP3.LUT R12, R12, UR9, RZ, 0x3c, !PT ;  /* 0x000000090c0c7c12 */ /* 0x000fe2000f8e3cff */
[----:B------:R-:W-:Y:S02]  /*1b90*/  UIADD3.X UR17, UPT, UPT, URZ, UR29, URZ, UP1, !UPT ;  /* 0x0000001dff117290 */ /* 0x000fe40008ffe4ff */
[----:B------:R-:W-:Y:S01]  /*1ba0*/  UIADD3.X UR15, UPT, UPT, URZ, UR29, URZ, UP0, !UPT ;  /* 0x0000001dff0f7290 */ /* 0x000fe200087fe4ff */
[----:B-1----:R-:W-:Y:S01]  /*1bb0*/  SHF.L.U32 R0, R12, 0x1f, RZ ;  /* 0x0000001f0c007819 */ /* 0x002fe200000006ff */
[----:B------:R-:W-:Y:S01]  /*1bc0*/  UMOV UR18, 0x0 ;  /* 0x0000000000127882 */ /* 0x000fe20000000000 */
[----:B------:R-:W-:Y:S01]  /*1bd0*/  UMOV UR19, 0x10000000 ;  /* 0x1000000000137882 */ /* 0x000fe20000000000 */
[----:B------:R-:W-:Y:S01]  /*1be0*/  UMOV UR12, UR36 ;  /* 0x00000024000c7c82 */ /* 0x000fe20008000000 */
[----:B------:R3:W4:Y:S01]  /*1bf0*/  SYNCS.PHASECHK.TRANS64.TRYWAIT P0, [UR8+0x28], R0 ;  /* 0x00002800ff0075a7 */ /* 0x0007220008001108 */
[----:B------:R-:W-:Y:S01]  /*1c00*/  USHF.L.U32 UR8, UR4, 0xe, URZ ;  /* 0x0000000e04087899 */ /* 0x000fe200080006ff */
[----:B------:R-:W-:-:S02]  /*1c10*/  UMOV UR9, UR33 ;  /* 0x0000002100097c82 */ /* 0x000fc40008000000 */
[----:B------:R-:W-:Y:S01]  /*1c20*/  UMOV UR4, 0x30000 ;  /* 0x0003000000047882 */ /* 0x000fe20000000000 */
[----:B------:R-:W-:Y:S02]  /*1c30*/  ULEA UR32, UR21, UR8, 0x2 ;  /* 0x0000000815207291 */ /* 0x000fe4000f8e10ff */
[----:B------:R-:W-:Y:S02]  /*1c40*/  UIADD3 UR8, UPT, UPT, UR6, 0x1c400, UR8 ;  /* 0x0001c40006087890 */ /* 0x000fe4000fffe008 */
[----:B------:R-:W-:Y:S01]  /*1c50*/  UIADD3 UR32, UPT, UPT, UR6, 0x8400, UR32 ;  /* 0x0000840006207890 */ /* 0x000fe2000fffe020 */
[----:B------:R-:W-:Y:S01]  /*1c60*/  UMOV UR10, UR34 ;  /* 0x00000022000a7c82 */ /* 0x000fe20008000000 */
[----:B------:R-:W-:Y:S01]  /*1c70*/  UIADD3 UR7, UPT, UPT, UR7, 0x1, URZ ;  /* 0x0000000107077890 */ /* 0x000fe2000fffe0ff */
[----:B------:R-:W-:-:S03]  /*1c80*/  UMOV UR13, UR24 ;  /* 0x00000018000d7c82 */ /* 0x000fc60008000000 */
[----:B------:R-:W-:-:S03]  /*1c90*/  UISETP.NE.AND UP0, UPT, UR7, UR24, UPT ;  /* 0x000000180700728c */ /* 0x000fc6000bf05270 */
[----:B------:R1:W-:Y:S01]  /*1ca0*/  UTMALDG.3D.MULTICAST [UR32], [UR16], UR4, desc[UR18] ;  /* 0x00001220100073b4 */ /* 0x0003e20008011804 */
[----:B------:R3:W-:Y:S01]  /*1cb0*/  UTMALDG.3D [UR8], [UR14], desc[UR18] ;  /* 0x000012080e0075b4 */ /* 0x0007e20008011000 */
[----:B-1----:R-:W-:-:S04]  /*1cc0*/  UMOV UR4, UR5 ;  /* 0x0000000500047c82 */ /* 0x002fc80008000000 */
[----:B---3--:R-:W-:Y:S05]  /*1cd0*/  BRA.U UP0, `(.L_x_31) ;  /* 0xfffffffd004c7547 */ /* 0x008fea000b83ffff */
.L_x_25:
[----:B------:R-:W-:Y:S01]  /*1ce0*/  ULEA UR4, UR5, UR6, 0x3 ;  /* 0x0000000605047291 */ /* 0x000fe2000f8e18ff */
[----:B-1----:R-:W-:Y:S01]  /*1cf0*/  SHF.L.U32 R0, R12, 0x1f, RZ ;  /* 0x0000001f0c007819 */ /* 0x002fe200000006ff */
[----:B------:R-:W-:Y:S01]  /*1d00*/  @!P1 SYNCS.ARRIVE.TRANS64.A1T0 RZ, [UR6+0x98], RZ ;  /* 0x000098ffffff99a7 */ /* 0x000fe20008100006 */
[----:B------:R-:W-:-:S06]  /*1d10*/  UISETP.GT.AND UP0, UPT, UR41, UR40, UPT ;  /* 0x000000282900728c */ /* 0x000fcc000bf04270 */
[----:B--2-4-:R1:W2:Y:S03]  /*1d20*/  SYNCS.PHASECHK.TRANS64.TRYWAIT P0, [UR4+0x28], R0 ;  /* 0x00002800ff0075a7 */ /* 0x0142a60008001104 */
[----:B------:R-:W-:Y:S05]  /*1d30*/  BRA.U !UP0, `(.L_x_32) ;  /* 0x0000000108c07547 */ /* 0x000fea000b800000 */
[----:B------:R-:W-:Y:S01]  /*1d40*/  UIADD3 UR26, UPT, UPT, UR42, UR13, URZ ;  /* 0x0000000d2a1a7290 */ /* 0x000fe2000fffe0ff */
[----:B------:R-:W-:-:S11]  /*1d50*/  UMOV UR4, UR5 ;  /* 0x0000000500047c82 */ /* 0x000fd60008000000 */
.L_x_38:
[----:B------:R-:W-:Y:S01]  /*1d60*/  ULEA UR17, UR4, UR6, 0x3 ;  /* 0x0000000604117291 */ /* 0x000fe2000f8e18ff */
[----:B--2---:R-:W-:Y:S01]  /*1d70*/  @!P3 MOV R2, 0x8000 ;  /* 0x000080000002b802 */ /* 0x004fe20000000f00 */
[----:B--2-4-:R-:W-:Y:S10]  /*1d80*/  @P0 BRA `(.L_x_33) ;  /* 0x00000000000c0947 */ /* 0x014ff40003800000 */
[----:B------:R-:W-:-:S04]  /*1d90*/  SHF.L.U32 R3, R12, 0x1f, RZ ;  /* 0x0000001f0c037819 */ /* 0x000fc800000006ff */
[----:B------:R-:W2:Y:S02]  /*1da0*/  SYNCS.PHASECHK.TRANS64.TRYWAIT P0, [UR17+0x28], R3 ;  /* 0x00002803ff0075a7 */ /* 0x000ea40008001111 */
[----:B--2---:R-:W-:Y:S05]  /*1db0*/  @!P0 BRA `(.L_x_34) ;  /* 0x00000098000c8947 */ /* 0x004fea0003800000 */
.L_x_33:
[----:B------:R2:W-:Y:S01]  /*1dc0*/  @!P3 SYNCS.ARRIVE.TRANS64 RZ, [UR17], R2 ;  /* 0x00000002ffffb9a7 */ /* 0x0005e20008000011 */
[----:B------:R-:W-:-:S04]  /*1dd0*/  ULOP3.LUT UR5, UR25, 0x2, URZ, 0xfc, !UPT ;  /* 0x0000000219057892 */ /* 0x000fc8000f8efcff */
[----:B------:R-:W-:-:S09]  /*1de0*/  UISETP.NE.AND UP0, UPT, UR5, 0x2, UPT ;  /* 0x000000020500788c */ /* 0x000fd2000bf05270 */
[----:B------:R-:W-:Y:S05]  /*1df0*/  BRA.U UP0, `(.L_x_35) ;  /* 0x0000000100047547 */ /* 0x000fea000b800000 */
[----:B------:R-:W-:Y:S05]  /*1e00*/  BPT.TRAP 0x1 ;  /* 0x000000040000795c */ /* 0x000fea0000300000 */
.L_x_35:
[----:B------:R-:W-:Y:S04]  /*1e10*/  BSSY.RECONVERGENT B0, `(.L_x_36) ;  /* 0x0000003000007945 */ /* 0x000fe80003800200 */
[----:B------:R-:W-:Y:S05]  /*1e20*/  @P2 BRA `(.L_x_37) ;  /* 0x0000000000042947 */ /* 0x000fea0003800000 */
[----:B------:R-:W-:Y:S05]  /*1e30*/  BPT.TRAP 0x1 ;  /* 0x000000040000795c */ /* 0x000fea0000300000 */
.L_x_37:
[----:B------:R-:W-:Y:S05]  /*1e40*/  BSYNC.RECONVERGENT B0 ;  /* 0x0000000000007941 */ /* 0x000fea0003800200 */
.L_x_36:
[----:B------:R-:W-:Y:S02]  /*1e50*/  UIADD3 UR5, UPT, UPT, UR4, 0x1, URZ ;  /* 0x0000000104057890 */ /* 0x000fe4000fffe0ff */
[----:B------:R-:W-:Y:S02]  /*1e60*/  UIADD3 UR14, UP1, UPT, UR28, 0x80, URZ ;  /* 0x000000801c0e7890 */ /* 0x000fe4000ff3e0ff */
[----:B------:R-:W-:Y:S02]  /*1e70*/  UISETP.NE.AND UP0, UPT, UR5, 0x5, UPT ;  /* 0x000000050500788c */ /* 0x000fe4000bf05270 */
[----:B------:R-:W-:Y:S02]  /*1e80*/  USHF.L.U32 UR18, UR13, 0x5, URZ ;  /* 0x000000050d127899 */ /* 0x000fe400080006ff */
[----:B------:R-:W-:Y:S02]  /*1e90*/  USEL UR8, URZ, 0x1, UP0 ;  /* 0x00000001ff087887 */ /* 0x000fe40008000000 */
[----:B------:R-:W-:-:S02]  /*1ea0*/  USEL UR5, UR5, URZ, UP0 ;  /* 0x000000ff05057287 */ /* 0x000fc40008000000 */
[----:B------:R-:W-:Y:S02]  /*1eb0*/  UIADD3 UR22, UP0, UPT, UR28, 0x180, URZ ;  /* 0x000001801c167890 */ /* 0x000fe4000ff1e0ff */
[----:B------:R-:W-:Y:S01]  /*1ec0*/  LOP3.LUT R12, R12, UR8, RZ, 0x3c, !PT ;  /* 0x000000080c0c7c12 */ /* 0x000fe2000f8e3cff */
[----:B------:R-:W-:Y:S02]  /*1ed0*/  USHF.L.U32 UR8, UR4, 0xe, URZ ;  /* 0x0000000e04087899 */ /* 0x000fe400080006ff */
[----:B------:R-:W-:Y:S01]  /*1ee0*/  ULEA UR7, UR5, UR6, 0x3 ;  /* 0x0000000605077291 */ /* 0x000fe2000f8e18ff */
[----:B-1----:R-:W-:Y:S01]  /*1ef0*/  SHF.L.U32 R0, R12, 0x1f, RZ ;  /* 0x0000001f0c007819 */ /* 0x002fe200000006ff */
[----:B------:R-:W-:Y:S02]  /*1f00*/  ULEA UR16, UR21, UR8, 0x2 ;  /* 0x0000000815107291 */ /* 0x000fe4000f8e10ff */
[----:B------:R-:W-:Y:S02]  /*1f10*/  UIADD3.X UR15, UPT, UPT, URZ, UR29, URZ, UP1, !UPT ;  /* 0x0000001dff0f7290 */ /* 0x000fe40008ffe4ff */
[----:B------:R-:W-:-:S02]  /*1f20*/  UIADD3 UR16, UPT, UPT, UR6, 0x8400, UR16 ;  /* 0x0000840006107890 */ /* 0x000fc4000fffe010 */
[----:B------:R-:W-:Y:S01]  /*1f30*/  UIADD3 UR8, UPT, UPT, UR6, 0x1c400, UR8 ;  /* 0x0001c40006087890 */ /* 0x000fe2000fffe008 */
[----:B------:R3:W4:Y:S01]  /*1f40*/  SYNCS.PHASECHK.TRANS64.TRYWAIT P0, [UR7+0x28], R0 ;  /* 0x00002800ff0075a7 */ /* 0x0007220008001107 */
[----:B------:R-:W-:Y:S01]  /*1f50*/  UIADD3.X UR23, UPT, UPT, URZ, UR29, URZ, UP0, !UPT ;  /* 0x0000001dff177290 */ /* 0x000fe200087fe4ff */
[----:B------:R-:W-:Y:S01]  /*1f60*/  UMOV UR4, 0x30000 ;  /* 0x0003000000047882 */ /* 0x000fe20000000000 */
[----:B------:R-:W-:Y:S01]  /*1f70*/  UMOV UR30, 0x0 ;  /* 0x00000000001e7882 */ /* 0x000fe20000000000 */
[----:B------:R-:W-:Y:S01]  /*1f80*/  UMOV UR31, 0x10000000 ;  /* 0x10000000001f7882 */ /* 0x000fe20000000000 */
[----:B------:R-:W-:Y:S01]  /*1f90*/  UMOV UR19, UR35 ;  /* 0x0000002300137c82 */ /* 0x000fe20008000000 */
[----:B------:R-:W-:Y:S01]  /*1fa0*/  UMOV UR20, UR36 ;  /* 0x0000002400147c82 */ /* 0x000fe20008000000 */
[----:B------:R-:W-:Y:S01]  /*1fb0*/  UMOV UR12, UR36 ;  /* 0x00000024000c7c82 */ /* 0x000fe20008000000 */
[----:B------:R-:W-:Y:S01]  /*1fc0*/  UMOV UR9, UR17 ;  /* 0x0000001100097c82 */ /* 0x000fe20008000000 */
[----:B------:R-:W-:Y:S01]  /*1fd0*/  UMOV UR10, UR18 ;  /* 0x00000012000a7c82 */ /* 0x000fe20008000000 */
[----:B------:R1:W-:Y:S01]  /*1fe0*/  UTMALDG.3D.MULTICAST [UR16], [UR14], UR4, desc[UR30] ;  /* 0x00001e100e0073b4 */ /* 0x0003e20008011804 */
[----:B------:R-:W-:-:S04]  /*1ff0*/  UIADD3 UR13, UPT, UPT, UR13, 0x1, URZ ;  /* 0x000000010d0d7890 */ /* 0x000fc8000fffe0ff */
[----:B------:R-:W-:Y:S01]  /*2000*/  UISETP.NE.AND UP0, UPT, UR13, UR26, UPT ;  /* 0x0000001a0d00728c */ /* 0x000fe2000bf05270 */
[----:B------:R3:W-:Y:S01]  /*2010*/  UTMALDG.3D [UR8], [UR22], desc[UR30] ;  /* 0x00001e08160075b4 */ /* 0x0007e20008011000 */
[----:B-1----:R-:W-:-:S07]  /*2020*/  UMOV UR4, UR5 ;  /* 0x0000000500047c82 */ /* 0x002fce0008000000 */
[----:B---3--:R-:W-:Y:S05]  /*2030*/  BRA.U UP0, `(.L_x_38) ;  /* 0xfffffffd00487547 */ /* 0x008fea000b83ffff */
.L_x_32:
[C---:B------:R-:W-:Y:S01]  /*2040*/  LEA R3, R11.reuse, UR6, 0x3 ;  /* 0x000000060b037c11 */ /* 0x040fe2000f8e18ff */
[----:B------:R-:W-:Y:S01]  /*2050*/  NOP ;  /* 0x0000000000007918 */ /* 0x000fe20000000000 */
[----:B-1----:R-:W-:Y:S02]  /*2060*/  SHF.L.U32 R0, R10, 0x1f, RZ ;  /* 0x0000001f0a007819 */ /* 0x002fe400000006ff */
[----:B------:R-:W-:Y:S02]  /*2070*/  LEA R4, R11, UR6, 0x4 ;  /* 0x000000060b047c11 */ /* 0x000fe4000f8e20ff */
[----:B--2-4-:R-:W1:Y:S02]  /*2080*/  SYNCS.PHASECHK.TRANS64.TRYWAIT P0, [R3+URZ+0xa0], R0 ;  /* 0x0000a000030075a7 */ /* 0x014e6400080011ff */
[----:B-1----:R-:W-:Y:S05]  /*2090*/  @!P0 BRA `(.L_x_39) ;  /* 0x00000094006c8947 */ /* 0x002fea0003800000 */
.L_x_178:
[----:B------:R-:W2:Y:S01]  /*20a0*/  LDS.128 R4, [R4+0x130] ;  /* 0x0001300004047984 */ /* 0x000ea20000000c00 */
[----:B------:R-:W-:Y:S01]  /*20b0*/  UISETP.GE.AND UP0, UPT, UR45, 0x1, UPT ;  /* 0x000000012d00788c */ /* 0x000fe2000bf06270 */
[----:B------:R-:W-:Y:S01]  /*20c0*/  @!PT LDS RZ, [RZ] ;  /* 0x00000000fffff984 */ /* 0x000fe20000000800 */
[----:B------:R-:W-:Y:S01]  /*20d0*/  @!PT LDS RZ, [RZ] ;  /* 0x00000000fffff984 */ /* 0x000fe20000000800 */
[----:B------:R-:W-:Y:S01]  /*20e0*/  @!PT LDS RZ, [RZ] ;  /* 0x00000000fffff984 */ /* 0x000fe20000000800 */
[----:B------:R-:W-:Y:S01]  /*20f0*/  @!PT LDS RZ, [RZ] ;  /* 0x00000000fffff984 */ /* 0x000fe20000000800 */
[----:B------:R3:W-:Y:S06]  /*2100*/  MEMBAR.ALL.CTA ;  /* 0x0000000000007992 */ /* 0x0007ec0000008000 */
[----:B---3--:R-:W3:Y:S01]  /*2110*/  FENCE.VIEW.ASYNC.S ;  /* 0x00000000000073c6 */ /* 0x008ee20000000000 */
[----:B--2---:R-:W-:-:S13]  /*2120*/  LOP3.LUT P0, RZ, R6, 0x1, RZ, 0xc0, !PT ;  /* 0x0000000106ff7812 */ /* 0x004fda000780c0ff */
[----:B---3--:R-:W-:Y:S01]  /*2130*/  VOTEU.ANY UP1, P0 ;  /* 0x0000000000ff7886 */ /* 0x008fe20000020100 */
[----:B------:R-:W-:-:S13]  /*2140*/  PLOP3.LUT P0, PT, PT, PT, UP1, 0x80, 0x8 ;  /* 0x000000000008781c */ /* 0x000fda0003f0f018 */
[----:B-1----:R-:W-:Y:S02]  /*2150*/  @P0 LOP3.LUT R0, R5, 0xffff, RZ, 0xc0, !PT ;  /* 0x0000ffff05000812 */ /* 0x002fe400078ec0ff */
[----:B------:R-:W-:Y:S02]  /*2160*/  @P0 MOV R2, R4 ;  /* 0x0000000400020202 */ /* 0x000fe40000000f00 */
[----:B------:R-:W-:Y:S01]  /*2170*/  @P0 R2UR UR7, R0 ;  /* 0x00000000000702ca */ /* 0x000fe200000e0000 */
[----:B------:R-:W-:Y:S01]  /*2180*/  VIADD R0, R3, 0xb0 ;  /* 0x000000b003007836 */ /* 0x000fe20000000000 */
[----:B------:R-:W-:Y:S02]  /*2190*/  @P0 SHF.R.U32.HI R4, RZ, 0x10, R5 ;  /* 0x00000010ff040819 */ /* 0x000fe40000011605 */
[----:B------:R-:W-:Y:S02]  /*21a0*/  @P0 R2UR UR8, R2 ;  /* 0x00000000020802ca */ /* 0x000fe400000e0000 */
[----:B------:R-:W-:-:S02]  /*21b0*/  PRMT R0, RZ, 0x654, R0 ;  /* 0x00000654ff007816 */ /* 0x000fc40000000000 */
[----:B------:R-:W-:Y:S02]  /*21c0*/  @P0 R2UR UR4, R4 ;  /* 0x00000000040402ca */ /* 0x000fe400000e0000 */
[----:B------:R1:W-:Y:S03]  /*21d0*/  SYNCS.ARRIVE.TRANS64.RED.A1T0 RZ, [R0+URZ], RZ ;  /* 0x000000ff00ff79a7 */ /* 0x0003e600081004ff */
[----:B------:R-:W-:-:S04]  /*21e0*/  @UP1 UMOV UR27, UR7 ;  /* 0x00000007001b1c82 */ /* 0x000fc80008000000 */
[----:B------:R-:W-:-:S04]  /*21f0*/  @UP1 UMOV UR37, UR8 ;  /* 0x0000000800251c82 */ /* 0x000fc80008000000 */
[----:B------:R-:W-:Y:S01]  /*2200*/  @UP1 UMOV UR36, UR4 ;  /* 0x0000000400241c82 */ /* 0x000fe20008000000 */
[----:B------:R-:W-:Y:S05]  /*2210*/  BRA.U !UP0, `(.L_x_40) ;  /* 0x0000000108d47547 */ /* 0x000fea000b800000 */
[----:B------:R-:W2:Y:S01]  /*2220*/  LDCU.128 UR12, c[0x0][0xb10] ;  /* 0x00016200ff0c77ac */ /* 0x000ea20008000c00 */
[----:B------:R-:W3:Y:S01]  /*2230*/  LDCU UR26, c[0x0][0xb20] ;  /* 0x00016400ff1a77ac */ /* 0x000ee20008000800 */
[----:B------:R-:W4:Y:S01]  /*2240*/  LDCU UR20, c[0x0][0xb0c] ;  /* 0x00016180ff1477ac */ /* 0x000f220008000800 */
[----:B------:R-:W1:Y:S01]  /*2250*/  LDCU.64 UR10, c[0x0][0xb28] ;  /* 0x00016500ff0a77ac */ /* 0x000e620008000a00 */
[----:B------:R-:W-:Y:S02]  /*2260*/  UISETP.NE.AND UP3, UPT, UR45, 0x1, UPT ;  /* 0x000000012d00788c */ /* 0x000fe4000bf65270 */
[----:B--2---:R-:W-:Y:S02]  /*2270*/  UIMAD.WIDE.U32 UR16, UR38, UR15, URZ ;  /* 0x0000000f261072a5 */ /* 0x004fe4000f8e00ff */
[----:B------:R-:W-:Y:S02]  /*2280*/  UIMAD.WIDE.U32 UR8, UR39, UR12, URZ ;  /* 0x0000000c270872a5 */ /* 0x000fe4000f8e00ff */
[----:B------:R-:W-:-:S02]  /*2290*/  UISETP.NE.AND UP0, UPT, UR14, 0x1, UPT ;  /* 0x000000010e00788c */ /* 0x000fc4000bf05270 */
[----:B------:R-:W-:Y:S01]  /*22a0*/  UIMAD.WIDE.U32 UR22, UR27, UR15, URZ ;  /* 0x0000000f1b1672a5 */ /* 0x000fe2000f8e00ff */
[----:B------:R-:W-:Y:S02]  /*22b0*/  UMOV UR16, UR17 ;  /* 0x0000001100107c82 */ /* 0x000fe40008000000 */
[----:B------:R-:W-:Y:S01]  /*22c0*/  UMOV UR8, UR9 ;  /* 0x0000000900087c82 */ /* 0x000fe20008000000 */
[----:B---3--:R-:W-:Y:S02]  /*22d0*/  USHF.R.U32.HI UR16, URZ, UR26, UR16 ;  /* 0x0000001aff107299 */ /* 0x008fe40008011610 */
[----:B----4-:R-:W-:Y:S02]  /*22e0*/  UISETP.NE.AND UP2, UPT, UR20, 0x1, UPT ;  /* 0x000000011400788c */ /* 0x010fe4000bf45270 */
[----:B------:R-:W-:Y:S02]  /*22f0*/  USHF.R.U32.HI UR8, URZ, UR13, UR8 ;  /* 0x0000000dff087299 */ /* 0x000fe40008011608 */
[----:B------:R-:W-:-:S02]  /*2300*/  USEL UR7, UR38, UR16, !UP0 ;  /* 0x0000001026077287 */ /* 0x000fc4000c000000 */
[----:B------:R-:W-:Y:S02]  /*2310*/  USEL UR8, UR39, UR8, !UP2 ;  /* 0x0000000827087287 */ /* 0x000fe4000d000000 */
[----:B-1----:R-:W-:Y:S01]  /*2320*/  UIMAD.WIDE.U32 UR16, UR7, UR10, URZ ;  /* 0x0000000a071072a5 */ /* 0x002fe2000f8e00ff */
[----:B------:R-:W-:Y:S01]  /*2330*/  UMOV UR4, UR23 ;  /* 0x0000001700047c82 */ /* 0x000fe20008000000 */
[----:B------:R-:W-:Y:S02]  /*2340*/  UIMAD.WIDE.U32 UR18, UR37, UR12, URZ ;  /* 0x0000000c251272a5 */ /* 0x000fe4000f8e00ff */
[----:B------:R-:W-:-:S03]  /*2350*/  UIMAD.WIDE.U32 UR22, UR8, UR10, URZ ;  /* 0x0000000a081672a5 */ /* 0x000fc6000f8e00ff */
[----:B------:R-:W-:Y:S01]  /*2360*/  UMOV UR16, UR17 ;  /* 0x0000001100107c82 */ /* 0x000fe20008000000 */
[----:B------:R-:W-:Y:S02]  /*2370*/  USHF.R.U32.HI UR4, URZ, UR26, UR4 ;  /* 0x0000001aff047299 */ /* 0x000fe40008011604 */
[----:B------:R-:W-:Y:S01]  /*2380*/  @UP3 USHF.R.U32.HI UR7, URZ, UR11, UR16 ;  /* 0x0000000bff073299 */ /* 0x000fe20008011610 */
[----:B------:R-:W-:Y:S01]  /*2390*/  UMOV UR18, UR19 ;  /* 0x0000001300127c82 */ /* 0x000fe20008000000 */
[----:B------:R-:W-:Y:S01]  /*23a0*/  UMOV UR22, UR23 ;  /* 0x0000001700167c82 */ /* 0x000fe20008000000 */
[----:B------:R-:W-:Y:S02]  /*23b0*/  USHF.R.U32.HI UR13, URZ, UR13, UR18 ;  /* 0x0000000dff0d7299 */ /* 0x000fe40008011612 */
[----:B------:R-:W-:Y:S02]  /*23c0*/  USEL UR4, UR27, UR4, !UP0 ;  /* 0x000000041b047287 */ /* 0x000fe4000c000000 */
[----:B------:R-:W-:-:S02]  /*23d0*/  @UP3 USHF.R.U32.HI UR8, URZ, UR11, UR22 ;  /* 0x0000000bff083299 */ /* 0x000fc40008011616 */
[----:B------:R-:W-:Y:S02]  /*23e0*/  UIMAD UR9, UR45, UR7, URZ ;  /* 0x000000072d0972a4 */ /* 0x000fe4000f8e02ff */
[----:B------:R-:W-:Y:S02]  /*23f0*/  USEL UR7, UR37, UR13, !UP2 ;  /* 0x0000000d25077287 */ /* 0x000fe4000d000000 */
[----:B------:R-:W-:Y:S02]  /*2400*/  UIMAD UR12, UR45, UR8, URZ ;  /* 0x000000082d0c72a4 */ /* 0x000fe4000f8e02ff */
[----:B------:R-:W-:Y:S02]  /*2410*/  UISETP.GE.AND UP0, UPT, UR4, UR9, UPT ;  /* 0x000000090400728c */ /* 0x000fe4000bf06270 */
[----:B------:R-:W-:Y:S02]  /*2420*/  UIMAD.WIDE.U32 UR16, UR4, UR10, URZ ;  /* 0x0000000a041072a5 */ /* 0x000fe4000f8e00ff */
[----:B------:R-:W-:-:S02]  /*2430*/  UISETP.GE.OR UP0, UPT, UR7, UR12, UP0 ;  /* 0x0000000c0700728c */ /* 0x000fc40008706670 */
        /* <DEDUP_REMOVED lines=19> */
.L_x_40:
[----:B------:R-:W2:Y:S02]  /*2570*/  LDCU UR4, c[0x0][0xb30] ;  /* 0x00016600ff0477ac */ /* 0x000ea40008000800 */
[----:B--2---:R-:W-:-:S09]  /*2580*/  UISETP.NE.AND UP0, UPT, UR4, 0x1, UPT ;  /* 0x000000010400788c */ /* 0x004fd2000bf05270 */
[----:B------:R-:W-:Y:S05]  /*2590*/  BRA.U UP0, `(.L_x_41) ;  /* 0x0000000100447547 */ /* 0x000fea000b800000 */
[----:B------:R-:W2:Y:S01]  /*25a0*/  LDCU.128 UR12, c[0x0][0xb10] ;  /* 0x00016200ff0c77ac */ /* 0x000ea20008000c00 */
[----:B------:R-:W3:Y:S01]  /*25b0*/  LDCU UR16, c[0x0][0xb0c] ;  /* 0x00016180ff1077ac */ /* 0x000ee20008000800 */
[----:B------:R-:W4:Y:S01]  /*25c0*/  LDCU UR17, c[0x0][0xb20] ;  /* 0x00016400ff1177ac */ /* 0x000f220008000800 */
[----:B--2---:R-:W-:Y:S02]  /*25d0*/  UIMAD.WIDE.U32 UR10, UR37, UR12, URZ ;  /* 0x0000000c250a72a5 */ /* 0x004fe4000f8e00ff */
[----:B------:R-:W-:Y:S02]  /*25e0*/  UIMAD.WIDE.U32 UR8, UR27, UR15, URZ ;  /* 0x0000000f1b0872a5 */ /* 0x000fe4000f8e00ff */
[----:B---3--:R-:W-:Y:S02]  /*25f0*/  UISETP.NE.AND UP2, UPT, UR16, 0x1, UPT ;  /* 0x000000011000788c */ /* 0x008fe4000bf45270 */
[----:B------:R-:W-:Y:S01]  /*2600*/  UISETP.NE.AND UP0, UPT, UR14, 0x1, UPT ;  /* 0x000000010e00788c */ /* 0x000fe2000bf05270 */
[----:B------:R-:W-:-:S02]  /*2610*/  UMOV UR7, UR11 ;  /* 0x0000000b00077c82 */ /* 0x000fc40008000000 */
[----:B------:R-:W-:Y:S01]  /*2620*/  UMOV UR4, UR9 ;  /* 0x0000000900047c82 */ /* 0x000fe20008000000 */
[----:B------:R-:W-:Y:S02]  /*2630*/  USHF.R.U32.HI UR7, URZ, UR13, UR7 ;  /* 0x0000000dff077299 */ /* 0x000fe40008011607 */
[----:B----4-:R-:W-:Y:S02]  /*2640*/  USHF.R.U32.HI UR4, URZ, UR17, UR4 ;  /* 0x00000011ff047299 */ /* 0x010fe40008011604 */
[----:B------:R-:W-:Y:S02]  /*2650*/  USEL UR7, UR37, UR7, !UP2 ;  /* 0x0000000725077287 */ /* 0x000fe4000d000000 */
[----:B------:R-:W-:-:S04]  /*2660*/  USEL UR4, UR27, UR4, !UP0 ;  /* 0x000000041b047287 */ /* 0x000fc8000c000000 */
[----:B------:R-:W-:Y:S02]  /*2670*/  UIADD3 UR8, UPT, UPT, UR7, -UR4, URZ ;  /* 0x8000000407087290 */ /* 0x000fe4000fffe0ff */
[----:B------:R-:W-:Y:S02]  /*2680*/  UIADD3 UR4, UPT, UPT, -UR7, UR4, URZ ;  /* 0x0000000407047290 */ /* 0x000fe4000fffe1ff */
[----:B------:R-:W-:Y:S02]  /*2690*/  UIMAD UR27, UR8, UR14, UR27 ;  /* 0x0000000e081b72a4 */ /* 0x000fe4000f8e021b */
[----:B------:R-:W-:-:S12]  /*26a0*/  UIMAD UR37, UR4, UR16, UR37 ;  /* 0x00000010042572a4 */ /* 0x000fd8000f8e0225 */
.L_x_41:
[----:B------:R-:W-:Y:S01]  /*26b0*/  VIADD R11, R11, 0x1 ;  /* 0x000000010b0b7836 */ /* 0x000fe20000000000 */
[----:B------:R-:W-:Y:S02]  /*26c0*/  R2UR UR7, R55 ;  /* 0x00000000370772ca */ /* 0x000fe400000e0000 */
[----:B------:R-:W-:Y:S02]  /*26d0*/  R2UR UR4, R54 ;  /* 0x00000000360472ca */ /* 0x000fe400000e0000 */
[C---:B------:R-:W-:Y:S02]  /*26e0*/  ISETP.NE.AND P0, PT, R11.reuse, 0x2, PT ;  /* 0x000000020b00780c */ /* 0x040fe40003f05270 */
[----:B------:R-:W-:Y:S02]  /*26f0*/  PLOP3.LUT P1, PT, PT, PT, PT, 0x80, 0x8 ;  /* 0x000000000008781c */ /* 0x000fe40003f2f070 */
[----:B-1----:R-:W-:Y:S02]  /*2700*/  SEL R0, RZ, 0x1, P0 ;  /* 0x00000001ff007807 */ /* 0x002fe40000000000 */
[----:B------:R-:W-:-:S02]  /*2710*/  SEL R11, R11, RZ, P0 ;  /* 0x000000ff0b0b7207 */ /* 0x000fc40000000000 */
[----:B------:R-:W-:Y:S01]  /*2720*/  LOP3.LUT R10, R10, R0, RZ, 0x3c, !PT ;  /* 0x000000000a0a7212 */ /* 0x000fe200078e3cff */
[----:B------:R-:W-:Y:S02]  /*2730*/  UIADD3 UR16, UPT, UPT, UR37, UR7, URZ ;  /* 0x0000000725107290 */ /* 0x000fe4000fffe0ff */
[----:B------:R-:W-:Y:S01]  /*2740*/  UIADD3 UR20, UPT, UPT, UR27, UR4, URZ ;  /* 0x000000041b147290 */ /* 0x000fe2000fffe0ff */
[----:B------:R-:W-:Y:S11]  /*2750*/  BRA.U UP1, `(.L_x_42) ;  /* 0xfffffff1013c7547 */ /* 0x000ff6000b83ffff */
[----:B------:R-:W-:Y:S01]  /*2760*/  UIADD3 UR7, UPT, UPT, UR6, 0x28, URZ ;  /* 0x0000002806077890 */ /* 0x000fe2000fffe0ff */
[----:B------:R-:W-:-:S03]  /*2770*/  SHF.L.U32 R2, R12, 0x1f, RZ ;  /* 0x0000001f0c027819 */ /* 0x000fc600000006ff */
[----:B------:R-:W-:-:S09]  /*2780*/  ULEA UR4, UR5, UR7, 0x3 ;  /* 0x0000000705047291 */ /* 0x000fd2000f8e18ff */
[----:B------:R-:W1:Y:S02]  /*2790*/  SYNCS.PHASECHK.TRANS64.TRYWAIT P0, [UR4], R2 ;  /* 0x00000002ff0075a7 */ /* 0x000e640008001104 */
[----:B-1----:R-:W-:Y:S05]  /*27a0*/  @!P0 BRA `(.L_x_43) ;  /* 0x0000008c00bc8947 */ /* 0x002fea0003800000 */
.L_x_180:
[----:B------:R-:W-:-:S04]  /*27b0*/  UIADD3 UR4, UPT, UPT, UR5, 0x1, URZ ;  /* 0x0000000105047890 */ /* 0x000fc8000fffe0ff */
[----:B------:R-:W-:-:S04]  /*27c0*/  UISETP.NE.AND UP0, UPT, UR4, 0x5, UPT ;  /* 0x000000050400788c */ /* 0x000fc8000bf05270 */
[----:B------:R-:W-:Y:S02]  /*27d0*/  USEL UR6, URZ, 0x1, UP0 ;  /* 0x00000001ff067887 */ /* 0x000fe40008000000 */
[----:B------:R-:W-:-:S04]  /*27e0*/  USEL UR4, UR4, URZ, UP0 ;  /* 0x000000ff04047287 */ /* 0x000fc80008000000 */
[----:B------:R-:W-:Y:S01]  /*27f0*/  ULEA UR5, UR4, UR7, 0x3 ;  /* 0x0000000704057291 */ /* 0x000fe2000f8e18ff */
[----:B-1----:R-:W-:-:S04]  /*2800*/  LOP3.LUT R2, R12, UR6, RZ, 0x3c, !PT ;  /* 0x000000060c027c12 */ /* 0x002fc8000f8e3cff */
[----:B------:R-:W-:-:S04]  /*2810*/  SHF.L.U32 R3, R2, 0x1f, RZ ;  /* 0x0000001f02037819 */ /* 0x000fc800000006ff */
[----:B------:R-:W1:Y:S02]  /*2820*/  SYNCS.PHASECHK.TRANS64.TRYWAIT P0, [UR5], R3 ;  /* 0x00000003ff0075a7 */ /* 0x000e640008001105 */
[----:B-1----:R-:W-:Y:S05]  /*2830*/  @!P0 BRA `(.L_x_44) ;  /* 0x0000008c00b08947 */ /* 0x002fea0003800000 */
.L_x_182:
[----:B------:R-:W-:-:S04]  /*2840*/  UIADD3 UR4, UPT, UPT, UR4, 0x1, URZ ;  /* 0x0000000104047890 */ /* 0x000fc8000fffe0ff */
[----:B------:R-:W-:-:S04]  /*2850*/  UISETP.NE.AND UP0, UPT, UR4, 0x5, UPT ;  /* 0x000000050400788c */ /* 0x000fc8000bf05270 */
[----:B------:R-:W-:Y:S02]  /*2860*/  USEL UR6, URZ, 0x1, UP0 ;  /* 0x00000001ff067887 */ /* 0x000fe40008000000 */
[----:B------:R-:W-:-:S04]  /*2870*/  USEL UR4, UR4, URZ, UP0 ;  /* 0x000000ff04047287 */ /* 0x000fc80008000000 */
[----:B------:R-:W-:Y:S01]  /*2880*/  ULEA UR5, UR4, UR7, 0x3 ;  /* 0x0000000704057291 */ /* 0x000fe2000f8e18ff */
[----:B------:R-:W-:-:S04]  /*2890*/  LOP3.LUT R2, R2, UR6, RZ, 0x3c, !PT ;  /* 0x0000000602027c12 */ /* 0x000fc8000f8e3cff */
[----:B-1----:R-:W-:-:S04]  /*28a0*/  SHF.L.U32 R3, R2, 0x1f, RZ ;  /* 0x0000001f02037819 */ /* 0x002fc800000006ff */
[----:B------:R-:W1:Y:S02]  /*28b0*/  SYNCS.PHASECHK.TRANS64.TRYWAIT P0, [UR5], R3 ;  /* 0x00000003ff0075a7 */ /* 0x000e640008001105 */
[----:B-1----:R-:W-:Y:S05]  /*28c0*/  @!P0 BRA `(.L_x_45) ;  /* 0x0000008c00a48947 */ /* 0x002fea0003800000 */
.L_x_184:
        /* <DEDUP_REMOVED lines=9> */
.L_x_186:
[----:B------:R-:W-:-:S04]  /*2960*/  UIADD3 UR4, UPT, UPT, UR4, 0x1, URZ ;  /* 0x0000000104047890 */ /* 0x000fc8000fffe0ff */
[----:B------:R-:W-:-:S04]  /*2970*/  UISETP.NE.AND UP0, UPT, UR4, 0x5, UPT ;  /* 0x000000050400788c */ /* 0x000fc8000bf05270 */
[----:B------:R-:W-:Y:S02]  /*2980*/  USEL UR5, URZ, 0x1, UP0 ;  /* 0x00000001ff057887 */ /* 0x000fe40008000000 */
[----:B------:R-:W-:-:S04]  /*2990*/  USEL UR4, UR4, URZ, UP0 ;  /* 0x000000ff04047287 */ /* 0x000fc80008000000 */
[----:B------:R-:W-:Y:S01]  /*29a0*/  ULEA UR4, UR4, UR7, 0x3 ;  /* 0x0000000704047291 */ /* 0x000fe2000f8e18ff */
[----:B------:R-:W-:-:S04]  /*29b0*/  LOP3.LUT R2, R2, UR5, RZ, 0x3c, !PT ;  /* 0x0000000502027c12 */ /* 0x000fc8000f8e3cff */
[----:B------:R-:W-:Y:S01]  /*29c0*/  SHF.L.U32 R2, R2, 0x1f, RZ ;  /* 0x0000001f02027819 */ /* 0x000fe200000006ff */
[----:B-1----:R-:W-:-:S07]  /*29d0*/  IMAD.U32 R0, RZ, RZ, UR4 ;  /* 0x00000004ff007e24 */ /* 0x002fce000f8e00ff */
.L_x_47:
[----:B-1----:R1:W2:Y:S02]  /*29e0*/  SYNCS.PHASECHK.TRANS64.TRYWAIT P0, [R0+URZ], R2 ;  /* 0x00000002000075a7 */ /* 0x0022a400080011ff */
[----:B--2---:R-:W-:Y:S05]  /*29f0*/  @!P0 NANOSLEEP.SYNCS 0x989680 ;  /* 0x009896800000895d */ /* 0x004fea0003900000 */
[----:B------:R-:W2:Y:S02]  /*2a00*/  @!P0 SYNCS.PHASECHK.TRANS64 P0, [R0+URZ], R2 ;  /* 0x00000002000085a7 */ /* 0x000ea400080010ff */
[----:B--2---:R-:W-:Y:S05]  /*2a10*/  @P0 EXIT ;  /* 0x000000000000094d */ /* 0x004fea0003800000 */
[----:B------:R-:W-:Y:S05]  /*2a20*/  BRA `(.L_x_47) ;  /* 0xfffffffc00ec7947 */ /* 0x000fea000383ffff */
.L_x_22:
[----:B------:R-:W-:-:S04]  /*2a30*/  UISETP.NE.AND UP0, UPT, UR52, URZ, UPT ;  /* 0x000000ff3400728c */ /* 0x000fc8000bf05270 */
[----:B------:R-:W-:-:S09]  /*2a40*/  UISETP.NE.OR UP0, UPT, UR17, 0x1, UP0 ;  /* 0x000000011100788c */ /* 0x000fd20008705670 */
[----:B------:R-:W-:Y:S05]  /*2a50*/  BRA.U UP0, `(.L_x_48) ;  /* 0x0000000500487547 */ /* 0x000fea000b800000 */
[----:B------:R-:W-:Y:S01]  /*2a60*/  ISETP.GE.U32.AND P2, PT, R0, 0x2, PT ;  /* 0x000000020000780c */ /* 0x000fe20003f46070 */
[----:B------:R-:W-:Y:S01]  /*2a70*/  IMAD.MOV.U32 R12, RZ, RZ, 0x1 ;  /* 0x00000001ff0c7424 */ /* 0x000fe200078e00ff */
[----:B------:R-:W-:Y:S02]  /*2a80*/  CS2R R10, SRZ ;  /* 0x00000000000a7805 */ /* 0x000fe4000001ff00 */
[----:B------:R-:W-:Y:S01]  /*2a90*/  CS2R R8, SRZ ;  /* 0x0000000000087805 */ /* 0x000fe2000001ff00 */
[----:B------:R-:W-:Y:S01]  /*2aa0*/  UMOV UR6, 0x400 ;  /* 0x0000040000067882 */ /* 0x000fe20000000000 */
[----:B------:R-:W-:Y:S01]  /*2ab0*/  UMOV UR5, URZ ;  /* 0x000000ff00057c82 */ /* 0x000fe20008000000 */
[----:B------:R-:W-:-:S12]  /*2ac0*/  ULEA UR6, UR52, UR6, 0x18 ;  /* 0x0000000634067291 */ /* 0x000fd8000f8ec0ff */
.L_x_52:
[----:B------:R-:W-:Y:S02]  /*2ad0*/  LEA R2, R8, UR6, 0x3 ;  /* 0x0000000608027c11 */ /* 0x000fe4000f8e18ff */
[----:B------:R-:W-:-:S03]  /*2ae0*/  SHF.L.U32 R4, R9, 0x1f, RZ ;  /* 0x0000001f09047819 */ /* 0x000fc600000006ff */
[----:B------:R-:W-:Y:S01]  /*2af0*/  VIADD R5, R2, 0x110 ;  /* 0x0000011002057836 */ /* 0x000fe20000000000 */
[----:B------:R-:W1:Y:S02]  /*2b00*/  SYNCS.PHASECHK.TRANS64.TRYWAIT P0, [R2+URZ+0x100], R4 ;  /* 0x00010004020075a7 */ /* 0x000e6400080011ff */
[----:B-1----:R-:W-:Y:S05]  /*2b10*/  @!P0 BRA `(.L_x_49) ;  /* 0x0000008c00408947 */ /* 0x002fea0003800000 */
.L_x_187:
[----:B------:R-:W-:Y:S01]  /*2b20*/  ULEA UR4, UR5, UR6, 0x3 ;  /* 0x0000000605047291 */ /* 0x000fe2000f8e18ff */
[----:B-1----:R-:W-:Y:S01]  /*2b30*/  PRMT R2, RZ, 0x654, R5 ;  /* 0x00000654ff027816 */ /* 0x002fe20000000005 */
[----:B------:R-:W-:Y:S01]  /*2b40*/  @!P2 IMAD.MOV.U32 R4, RZ, RZ, 0x10 ;  /* 0x00000010ff04a424 */ /* 0x000fe200078e00ff */
[----:B------:R-:W-:Y:S01]  /*2b50*/  SHF.L.U32 R5, R12, 0x1f, RZ ;  /* 0x0000001f0c057819 */ /* 0x000fe200000006ff */
[----:B------:R-:W-:Y:S01]  /*2b60*/  UIADD3 UR7, UPT, UPT, UR4, 0xa0, URZ ;  /* 0x000000a004077890 */ /* 0x000fe2000fffe0ff */
[----:B------:R1:W-:Y:S05]  /*2b70*/  SYNCS.ARRIVE.TRANS64.RED.A1T0 RZ, [R2+URZ], RZ ;  /* 0x000000ff02ff79a7 */ /* 0x0003ea00081004ff */
[----:B------:R-:W-:Y:S01]  /*2b80*/  IMAD.U32 R6, RZ, RZ, UR7 ;  /* 0x00000007ff067e24 */ /* 0x000fe2000f8e00ff */
[----:B------:R-:W2:Y:S04]  /*2b90*/  SYNCS.PHASECHK.TRANS64.TRYWAIT P0, [UR4+0xb0], R5 ;  /* 0x0000b005ff0075a7 */ /* 0x000ea80008001104 */
[----:B------:R-:W-:Y:S01]  /*2ba0*/  PRMT R6, R0, 0x654, R6 ;  /* 0x0000065400067816 */ /* 0x000fe20000000006 */
[----:B-12---:R-:W-:Y:S06]  /*2bb0*/  @!P0 BRA `(.L_x_50) ;  /* 0x0000008c002c8947 */ /* 0x006fec0003800000 */
.L_x_189:
[----:B------:R-:W-:Y:S01]  /*2bc0*/  ULEA UR8, UR5, UR6, 0x4 ;  /* 0x0000000605087291 */ /* 0x000fe2000f8e20ff */
[----:B------:R-:W-:Y:S01]  /*2bd0*/  SEL R3, R6, R3, !P2 ;  /* 0x0000000306037207 */ /* 0x000fe20005000000 */
[----:B------:R-:W-:Y:S01]  /*2be0*/  UIADD3 UR9, UPT, UPT, UR4, 0xa0, URZ ;  /* 0x000000a004097890 */ /* 0x000fe2000fffe0ff */
[----:B-1----:R-:W-:Y:S01]  /*2bf0*/  LEA R2, R11, UR6, 0x3 ;  /* 0x000000060b027c11 */ /* 0x002fe2000f8e18ff */
[----:B------:R-:W-:Y:S01]  /*2c00*/  UIADD3 UR8, UPT, UPT, UR8, 0x130, URZ ;  /* 0x0000013008087890 */ /* 0x000fe2000fffe0ff */
[----:B------:R1:W-:Y:S01]  /*2c10*/  @!P2 SYNCS.ARRIVE.TRANS64.RED RZ, [R3+URZ], R4 ;  /* 0x0000000403ffa9a7 */ /* 0x0003e200080004ff */
[----:B------:R-:W-:Y:S01]  /*2c20*/  UIADD3 UR4, UPT, UPT, UR5, 0x1, URZ ;  /* 0x0000000105047890 */ /* 0x000fe2000fffe0ff */
[----:B------:R-:W-:-:S03]  /*2c30*/  VIADD R8, R8, 0x1 ;  /* 0x0000000108087836 */ /* 0x000fc60000000000 */
[----:B------:R-:W-:Y:S02]  /*2c40*/  UISETP.NE.AND UP0, UPT, UR4, 0x2, UPT ;  /* 0x000000020400788c */ /* 0x000fe4000bf05270 */
[----:B------:R-:W-:Y:S01]  /*2c50*/  ISETP.NE.AND P0, PT, R8, 0x2, PT ;  /* 0x000000020800780c */ /* 0x000fe20003f05270 */
[----:B------:R-:W-:Y:S06]  /*2c60*/  UGETNEXTWORKID.BROADCAST [UR8], [UR9] ;  /* 0x00000000080073ca */ /* 0x000fec0008000100 */
[----:B------:R-:W-:Y:S02]  /*2c70*/  USEL UR7, URZ, 0x1, UP0 ;  /* 0x00000001ff077887 */ /* 0x000fe40008000000 */
[----:B------:R-:W-:-:S04]  /*2c80*/  USEL UR5, UR4, URZ, UP0 ;  /* 0x000000ff04057287 */ /* 0x000fc80008000000 */
[----:B------:R-:W-:Y:S02]  /*2c90*/  LOP3.LUT R12, R12, UR7, RZ, 0x3c, !PT ;  /* 0x000000070c0c7c12 */ /* 0x000fe4000f8e3cff */
[----:B-1----:R-:W-:-:S04]  /*2ca0*/  SHF.L.U32 R4, R10, 0x1f, RZ ;  /* 0x0000001f0a047819 */ /* 0x002fc800000006ff */
[----:B------:R-:W1:Y:S02]  /*2cb0*/  SYNCS.PHASECHK.TRANS64.TRYWAIT P1, [R2+URZ+0xa0], R4 ;  /* 0x0000a004020075a7 */ /* 0x000e6400080211ff */
[----:B-1----:R-:W-:Y:S05]  /*2cc0*/  @!P1 BRA `(.L_x_51) ;  /* 0x0000008c00009947 */ /* 0x002fea0003800000 */
.L_x_190:
[C---:B-1----:R-:W-:Y:S01]  /*2cd0*/  LEA R4, R11.reuse, UR6, 0x4 ;  /* 0x000000060b047c11 */ /* 0x042fe2000f8e20ff */
[----:B------:R-:W-:Y:S01]  /*2ce0*/  VIADD R2, R2, 0xb0 ;  /* 0x000000b002027836 */ /* 0x000fe20000000000 */
[----:B------:R-:W-:Y:S01]  /*2cf0*/  SEL R8, R8, RZ, P0 ;  /* 0x000000ff08087207 */ /* 0x000fe20000000000 */
[----:B------:R-:W-:-:S03]  /*2d00*/  VIADD R11, R11, 0x1 ;  /* 0x000000010b0b7836 */ /* 0x000fc60000000000 */
[----:B------:R-:W1:Y:S01]  /*2d10*/  LDS.128 R4, [R4+0x130] ;  /* 0x0001300004047984 */ /* 0x000e620000000c00 */
[----:B------:R-:W-:Y:S02]  /*2d20*/  PRMT R2, RZ, 0x654, R2 ;  /* 0x00000654ff027816 */ /* 0x000fe40000000002 */
[C---:B------:R-:W-:Y:S01]  /*2d30*/  ISETP.NE.AND P1, PT, R11.reuse, 0x2, PT ;  /* 0x000000020b00780c */ /* 0x040fe20003f25270 */
[----:B------:R-:W-:Y:S01]  /*2d40*/  @!PT LDS RZ, [RZ] ;  /* 0x00000000fffff984 */ /* 0x000fe20000000800 */
[----:B------:R-:W-:Y:S01]  /*2d50*/  @!PT LDS RZ, [RZ] ;  /* 0x00000000fffff984 */ /* 0x000fe20000000800 */
[----:B------:R-:W-:Y:S01]  /*2d60*/  @!PT LDS RZ, [RZ] ;  /* 0x00000000fffff984 */ /* 0x000fe20000000800 */
[----:B------:R-:W-:Y:S01]  /*2d70*/  @!PT LDS RZ, [RZ] ;  /* 0x00000000fffff984 */ /* 0x000fe20000000800 */
[----:B------:R2:W-:Y:S06]  /*2d80*/  MEMBAR.ALL.CTA ;  /* 0x0000000000007992 */ /* 0x0005ec0000008000 */
[----:B--2---:R-:W2:Y:S01]  /*2d90*/  FENCE.VIEW.ASYNC.S ;  /* 0x00000000000073c6 */ /* 0x004ea20000000000 */
[----:B------:R-:W-:Y:S01]  /*2da0*/  SEL R11, R11, RZ, P1 ;  /* 0x000000ff0b0b7207 */ /* 0x000fe20000800000 */
[----:B--2---:R2:W-:Y:S01]  /*2db0*/  SYNCS.ARRIVE.TRANS64.RED.A1T0 RZ, [R2+URZ], RZ ;  /* 0x000000ff02ff79a7 */ /* 0x0045e200081004ff */
[----:B-1----:R-:W-:-:S02]  /*2dc0*/  LOP3.LUT P3, RZ, R6, 0x1, RZ, 0xc0, !PT ;  /* 0x0000000106ff7812 */ /* 0x002fc4000786c0ff */
[----:B------:R-:W-:-:S04]  /*2dd0*/  SEL R4, RZ, 0x1, P1 ;  /* 0x00000001ff047807 */ /* 0x000fc80000800000 */
[----:B------:R-:W-:Y:S02]  /*2de0*/  LOP3.LUT R10, R10, R4, RZ, 0x3c, !PT ;  /* 0x000000040a0a7212 */ /* 0x000fe400078e3cff */
[----:B--2---:R-:W-:-:S04]  /*2df0*/  SEL R2, RZ, 0x1, P0 ;  /* 0x00000001ff027807 */ /* 0x004fc80000000000 */
[----:B------:R-:W-:Y:S01]  /*2e00*/  LOP3.LUT R9, R9, R2, RZ, 0x3c, !PT ;  /* 0x0000000209097212 */ /* 0x000fe200078e3cff */
[----:B------:R-:W-:Y:S06]  /*2e10*/  @P3 BRA `(.L_x_52) ;  /* 0xfffffffc002c3947 */ /* 0x000fec000383ffff */
[----:B------:R-:W-:Y:S01]  /*2e20*/  ULEA UR4, UR5, UR6, 0x3 ;  /* 0x0000000605047291 */ /* 0x000fe2000f8e18ff */
[----:B------:R-:W-:-:S08]  /*2e30*/  SHF.L.U32 R2, R12, 0x1f, RZ ;  /* 0x0000001f0c027819 */ /* 0x000fd000000006ff */
[----:B------:R-:W1:Y:S02]  /*2e40*/  SYNCS.PHASECHK.TRANS64 P0, [UR4+0xb0], R2 ;  /* 0x0000b002ff0075a7 */ /* 0x000e640008001004 */
[----:B-1----:R-:W-:Y:S05]  /*2e50*/  @P0 BRA `(.L_x_53) ;  /* 0x0000000000080947 */ /* 0x002fea0003800000 */
[----:B------:R-:W1:Y:S02]  /*2e60*/  SYNCS.PHASECHK.TRANS64.TRYWAIT P0, [UR4+0xb0], R2 ;  /* 0x0000b002ff0075a7 */ /* 0x000e640008001104 */
[----:B-1----:R-:W-:Y:S05]  /*2e70*/  @!P0 BRA `(.L_x_54) ;  /* 0x0000008800a88947 */ /* 0x002fea0003800000 */
.L_x_53:
[----:B------:R-:W-:-:S04]  /*2e80*/  UIADD3 UR7, UPT, UPT, UR5, 0x1, URZ ;  /* 0x0000000105077890 */ /* 0x000fc8000fffe0ff */
[----:B------:R-:W-:-:S04]  /*2e90*/  UISETP.NE.AND UP0, UPT, UR7, 0x2, UPT ;  /* 0x000000020700788c */ /* 0x000fc8000bf05270 */
[----:B------:R-:W-:Y:S02]  /*2ea0*/  USEL UR8, URZ, 0x1, UP0 ;  /* 0x00000001ff087887 */ /* 0x000fe40008000000 */
[----:B------:R-:W-:-:S04]  /*2eb0*/  USEL UR7, UR7, URZ, UP0 ;  /* 0x000000ff07077287 */ /* 0x000fc80008000000 */
[----:B------:R-:W-:Y:S01]  /*2ec0*/  ULEA UR7, UR7, UR6, 0x3 ;  /* 0x0000000607077291 */ /* 0x000fe2000f8e18ff */
[----:B-1----:R-:W-:-:S04]  /*2ed0*/  LOP3.LUT R2, R12, UR8, RZ, 0x3c, !PT ;  /* 0x000000080c027c12 */ /* 0x002fc8000f8e3cff */
[----:B------:R-:W-:-:S04]  /*2ee0*/  SHF.L.U32 R0, R2, 0x1f, RZ ;  /* 0x0000001f02007819 */ /* 0x000fc800000006ff */
[----:B------:R-:W1:Y:S02]  /*2ef0*/  SYNCS.PHASECHK.TRANS64 P0, [UR7+0xb0], R0 ;  /* 0x0000b000ff0075a7 */ /* 0x000e640008001007 */
[----:B-1----:R-:W-:Y:S05]  /*2f00*/  @P0 EXIT ;  /* 0x000000000000094d */ /* 0x002fea0003800000 */
[----:B------:R-:W-:Y:S02]  /*2f10*/  SHF.L.U32 R2, R2, 0x1f, RZ ;  /* 0x0000001f02027819 */ /* 0x000fe400000006ff */
[----:B------:R-:W-:-:S07]  /*2f20*/  MOV R0, UR7 ;  /* 0x0000000700007c02 */ /* 0x000fce0008000f00 */
.L_x_55:
[----:B-1----:R1:W2:Y:S02]  /*2f30*/  SYNCS.PHASECHK.TRANS64.TRYWAIT P0, [R0+URZ+0xb0], R2 ;  /* 0x0000b002000075a7 */ /* 0x0022a400080011ff */
[----:B--2---:R-:W-:Y:S05]  /*2f40*/  @!P0 NANOSLEEP.SYNCS 0x989680 ;  /* 0x009896800000895d */ /* 0x004fea0003900000 */
[----:B------:R-:W2:Y:S02]  /*2f50*/  @!P0 SYNCS.PHASECHK.TRANS64 P0, [R0+URZ+0xb0], R2 ;  /* 0x0000b002000085a7 */ /* 0x000ea400080010ff */
[----:B--2---:R-:W-:Y:S05]  /*2f60*/  @P0 EXIT ;  /* 0x000000000000094d */ /* 0x004fea0003800000 */
[----:B------:R-:W-:Y:S05]  /*2f70*/  BRA `(.L_x_55) ;  /* 0xfffffffc00ec7947 */ /* 0x000fea000383ffff */
.L_x_48:
[----:B------:R-:W-:Y:S05]  /*2f80*/  BRA.U UP4, `(.L_x_56) ;  /* 0x0000000d04bc7547 */ /* 0x000fea000b800000 */
[----:B------:R-:W-:Y:S01]  /*2f90*/  UMOV UR4, 0x40 ;  /* 0x0000004000047882 */ /* 0x000fe20000000000 */
[----:B------:R-:W-:Y:S01]  /*2fa0*/  NOP ;  /* 0x0000000000007918 */ /* 0x000fe20000000000 */
[----:B------:R-:W-:Y:S01]  /*2fb0*/  ULEA UR5, UR52, UR4, 0x18 ;  /* 0x0000000434057291 */ /* 0x000fe2000f8ec0ff */
[----:B------:R-:W-:Y:S02]  /*2fc0*/  UMOV UR6, 0x400 ;  /* 0x0000040000067882 */ /* 0x000fe40000000000 */
[----:B------:R-:W-:-:S06]  /*2fd0*/  ULEA UR6, UR52, UR6, 0x18 ;  /* 0x0000000634067291 */ /* 0x000fcc000f8ec0ff */
[----:B------:R-:W1:Y:S02]  /*2fe0*/  LDS.U8 R0, [UR5+0x1c] ;  /* 0x00001c05ff007984 */ /* 0x000e640008000000 */
[----:B-1----:R-:W-:-:S13]  /*2ff0*/  ISETP.NE.AND P0, PT, R0, RZ, PT ;  /* 0x000000ff0000720c */ /* 0x002fda0003f05270 */
[----:B------:R-:W-:Y:S05]  /*3000*/  @P0 BRA `(.L_x_57) ;  /* 0x0000000000580947 */ /* 0x000fea0003800000 */
[----:B------:R-:W-:-:S13]  /*3010*/  ELECT P0, URZ, PT ;  /* 0x0000000000ff782f */ /* 0x000fda0003800000 */
[----:B------:R-:W-:Y:S05]  /*3020*/  @!P0 BRA `(.L_x_58) ;  /* 0x0000000000608947 */ /* 0x000fea0003800000 */
[----:B------:R-:W-:Y:S01]  /*3030*/  UMOV UR4, 0x10 ;  /* 0x0000001000047882 */ /* 0x000fe20000000000 */
[----:B------:R-:W-:Y:S01]  /*3040*/  HFMA2 R0, -RZ, RZ, 0, 5.9604644775390625e-08 ;  /* 0x00000001ff007431 */ /* 0x000fe200000001ff */
[----:B------:R-:W-:-:S03]  /*3050*/  MOV R3, 0xffff ;  /* 0x0000ffff00037802 */ /* 0x000fc60000000f00 */
[----:B------:R-:W-:Y:S04]  /*3060*/  DEPBAR.LE SB1, 0x36 ;  /* 0x00009d800000791a */ /* 0x000fe80000000000 */
[----:B------:R-:W1:Y:S02]  /*3070*/  UTCATOMSWS.FIND_AND_SET.ALIGN UP0, UR4, UR4 ;  /* 0x00000004000475e3 */ /* 0x000e640008000800 */
[----:B-1----:R-:W-:Y:S01]  /*3080*/  MOV R4, UR4 ;  /* 0x0000000400047c02 */ /* 0x002fe20008000f00 */
[----:B------:R-:W-:Y:S06]  /*3090*/  BRA.U UP0, `(.L_x_59) ;  /* 0x0000000100187547 */ /* 0x000fec000b800000 */
.L_x_60:
[----:B------:R-:W-:Y:S05]  /*30a0*/  NANOSLEEP 0x64 ;  /* 0x000000640000795d */ /* 0x000fea0003800000 */
[----:B------:R-:W-:-:S05]  /*30b0*/  UMOV UR4, 0x10 ;  /* 0x0000001000047882 */ /* 0x000fca0000000000 */
[----:B------:R-:W-:Y:S04]  /*30c0*/  DEPBAR.LE SB1, 0x36 ;  /* 0x00009d800000791a */ /* 0x000fe80000000000 */
[----:B------:R-:W1:Y:S02]  /*30d0*/  UTCATOMSWS.FIND_AND_SET.ALIGN UP0, UR4, UR4 ;  /* 0x00000004000475e3 */ /* 0x000e640008000800 */
[----:B-1----:R-:W-:Y:S01]  /*30e0*/  MOV R4, UR4 ;  /* 0x0000000400047c02 */ /* 0x002fe20008000f00 */
[----:B------:R-:W-:Y:S05]  /*30f0*/  BRA.U !UP0, `(.L_x_60) ;  /* 0xfffffffd08e87547 */ /* 0x000fea000b83ffff */
.L_x_59:
[-C--:B------:R-:W-:Y:S02]  /*3100*/  SHF.L.U32 R3, R3, R4.reuse, RZ ;  /* 0x0000000403037219 */ /* 0x080fe400000006ff */
[----:B------:R-:W-:Y:S01]  /*3110*/  SHF.L.U32 R0, R0, R4, RZ ;  /* 0x0000000400007219 */ /* 0x000fe200000006ff */
[----:B------:R-:W-:Y:S02]  /*3120*/  IMAD.SHL.U32 R4, R4, 0x20, RZ ;  /* 0x0000002004047824 */ /* 0x000fe400078e00ff */
[----:B------:R1:W-:Y:S04]  /*3130*/  ATOMS.OR RZ, [UR5+0x14], R3 ;  /* 0x00001403ffff798c */ /* 0x0003e8000b000005 */
[----:B------:R1:W-:Y:S04]  /*3140*/  ATOMS.OR RZ, [UR5+0x18], R0 ;  /* 0x00001800ffff798c */ /* 0x0003e8000b000005 */
[----:B------:R1:W-:Y:S01]  /*3150*/  STS [UR6+0x150], R4 ;  /* 0x00015004ff007988 */ /* 0x0003e20008000806 */
[----:B------:R-:W-:Y:S05]  /*3160*/  BRA `(.L_x_58) ;  /* 0x0000000000107947 */ /* 0x000fea0003800000 */
.L_x_57:
[----:B------:R-:W-:Y:S02]  /*3170*/  MOV R0, 0xffffffff ;  /* 0xffffffff00007802 */ /* 0x000fe40000000f00 */
[----:B------:R-:W-:-:S03]  /*3180*/  MOV R4, 0x31b0 ;  /* 0x000031b000047802 */ /* 0x000fc60000000f00 */
[----:B------:R1:W-:Y:S04]  /*3190*/  STS [UR6+0x150], R0 ;  /* 0x00015000ff007988 */ /* 0x0003e80008000806 */
[----:B-1---5:R-:W-:Y:S05]  /*31a0*/  CALL.REL.NOINC `($__internal_1_$__cuda_sm10x_tcgen05_guardrail_trap_phase_invalid_during_alloc) ;  /* 0x0000009000a47944 */ /* 0x022fea0003c00000 */
.L_x_58:
[----:B------:R-:W-:Y:S05]  /*31b0*/  WARPSYNC.ALL ;  /* 0x0000000000007948 */ /* 0x000fea0003800000 */
[----:B------:R-:W2:Y:S01]  /*31c0*/  S2UR UR4, SR_CgaCtaId ;  /* 0x00000000000479c3 */ /* 0x000ea20000008800 */
[----:B------:R-:W-:Y:S01]  /*31d0*/  UMOV UR26, 0x400 ;  /* 0x00000400001a7882 */ /* 0x000fe20000000000 */
[----:B------:R-:W-:-:S06]  /*31e0*/  NOP ;  /* 0x0000000000007918 */ /* 0x000fcc0000000000 */
[----:B------:R-:W-:Y:S06]  /*31f0*/  BAR.ARV 0x6, 0xa0 ;  /* 0x0182800000007b1d */ /* 0x000fec0000002000 */
[----:B------:R-:W3:Y:S01]  /*3200*/  LDCU UR5, c[0x0][0x38c] ;  /* 0x00007180ff0577ac */ /* 0x000ee20008000800 */
[----:B------:R-:W-:Y:S01]  /*3210*/  LOP3.LUT R2, R2, 0xffff, RZ, 0xc0, !PT ;  /* 0x0000ffff02027812 */ /* 0x000fe200078ec0ff */
[----:B------:R-:W-:Y:S01]  /*3220*/  IMAD.MOV.U32 R11, RZ, RZ, 0x1 ;  /* 0x00000001ff0b7424 */ /* 0x000fe200078e00ff */
[----:B------:R-:W-:Y:S01]  /*3230*/  CS2R R8, SRZ ;  /* 0x0000000000087805 */ /* 0x000fe2000001ff00 */
[----:B------:R-:W4:Y:S01]  /*3240*/  LDCU UR7, c[0x0][0x38c] ;  /* 0x00007180ff0777ac */ /* 0x000f220008000800 */
[----:B------:R-:W-:Y:S01]  /*3250*/  R2UR UR27, R2 ;  /* 0x00000000021b72ca */ /* 0x000fe200000e0000 */
[----:B------:R-:W-:Y:S01]  /*3260*/  IMAD.MOV.U32 R10, RZ, RZ, RZ ;  /* 0x000000ffff0a7224 */ /* 0x000fe200078e00ff */
[----:B------:R-:W-:Y:S01]  /*3270*/  UMOV UR31, URZ ;  /* 0x000000ff001f7c82 */ /* 0x000fe20008000000 */
[----:B------:R-:W-:Y:S01]  /*3280*/  UMOV UR22, URZ ;  /* 0x000000ff00167c82 */ /* 0x000fe20008000000 */
[----:B--2---:R-:W-:Y:S01]  /*3290*/  ULEA UR26, UR4, UR26, 0x18 ;  /* 0x0000001a041a7291 */ /* 0x004fe2000f8ec0ff */
[----:B------:R-:W-:Y:S01]  /*32a0*/  UMOV UR38, 0x0 ;  /* 0x0000000000267882 */ /* 0x000fe20000000000 */
[----:B------:R-:W-:-:S02]  /*32b0*/  UMOV UR39, 0x8200910 ;  /* 0x0820091000277882 */ /* 0x000fc40000000000 */
[----:B------:R-:W-:Y:S02]  /*32c0*/  UIADD3 UR4, UPT, UPT, UR26, 0x8400, URZ ;  /* 0x000084001a047890 */ /* 0x000fe4000fffe0ff */
[----:B------:R-:W-:Y:S02]  /*32d0*/  UIADD3 UR6, UPT, UPT, UR26, 0x1c400, URZ ;  /* 0x0001c4001a067890 */ /* 0x000fe4000fffe0ff */
[----:B---3--:R-:W-:Y:S01]  /*32e0*/  UIADD3 UR5, UPT, UPT, UR5, 0x1f, URZ ;  /* 0x0000001f05057890 */ /* 0x008fe2000fffe0ff */
[----:B-1----:R-:W1:Y:S01]  /*32f0*/  LDS R0, [UR26+0x150] ;  /* 0x0001501aff007984 */ /* 0x002e620008000800 */
[----:B------:R-:W-:Y:S01]  /*3300*/  UMOV UR36, 0x0 ;  /* 0x0000000000247882 */ /* 0x000fe20000000000 */
[----:B------:R-:W-:Y:S01]  /*3310*/  UMOV UR37, 0x8200910 ;  /* 0x0820091000257882 */ /* 0x000fe20000000000 */
[----:B------:R-:W-:Y:S02]  /*3320*/  USHF.R.S32.HI UR40, URZ, 0x1f, UR5 ;  /* 0x0000001fff287899 */ /* 0x000fe40008011405 */
[----:B----4-:R-:W-:-:S02]  /*3330*/  UISETP.GE.AND UP4, UPT, UR7, 0x1, UPT ;  /* 0x000000010700788c */ /* 0x010fc4000bf86270 */
[----:B------:R-:W-:Y:S02]  /*3340*/  ULEA.HI UR40, UR40, UR5, URZ, 0x5 ;  /* 0x0000000528287291 */ /* 0x000fe4000f8f28ff */
[----:B------:R-:W-:Y:S02]  /*3350*/  USHF.R.U32.HI UR5, URZ, 0x4, UR4 ;  /* 0x00000004ff057899 */ /* 0x000fe40008011604 */
[----:B------:R-:W-:Y:S02]  /*3360*/  USHF.R.S32.HI UR40, URZ, 0x5, UR40 ;  /* 0x00000005ff287899 */ /* 0x000fe40008011428 */
[----:B------:R-:W-:Y:S02]  /*3370*/  USHF.R.U32.HI UR4, URZ, 0x4, UR6 ;  /* 0x00000004ff047899 */ /* 0x000fe40008011606 */
[----:B------:R-:W-:Y:S02]  /*3380*/  UISETP.LT.AND UP0, UPT, UR40, 0x1, UPT ;  /* 0x000000012800788c */ /* 0x000fe4000bf01270 */
[----:B------:R-:W-:-:S02]  /*3390*/  ULOP3.LUT UR5, UR5, 0x3fff, URZ, 0xc0, !UPT ;  /* 0x00003fff05057892 */ /* 0x000fc4000f8ec0ff */
[----:B------:R-:W-:Y:S02]  /*33a0*/  ULOP3.LUT UR4, UR4, 0x3fff, URZ, 0xc0, !UPT ;  /* 0x00003fff04047892 */ /* 0x000fe4000f8ec0ff */
[----:B------:R-:W-:Y:S02]  /*33b0*/  USEL UR41, UR40, 0x1, !UP0 ;  /* 0x0000000128297887 */ /* 0x000fe4000c000000 */
[----:B------:R-:W-:Y:S02]  /*33c0*/  ULOP3.LUT UR28, UR5, 0x10000, URZ, 0xfc, !UPT ;  /* 0x00010000051c7892 */ /* 0x000fe4000f8efcff */
[----:B------:R-:W-:Y:S02]  /*33d0*/  ULOP3.LUT UR29, UR4, 0x10000, URZ, 0xfc, !UPT ;  /* 0x00010000041d7892 */ /* 0x000fe4000f8efcff */
[----:B------:R-:W-:Y:S01]  /*33e0*/  UIADD3 UR41, UPT, UPT, -UR41, URZ, URZ ;  /* 0x000000ff29297290 */ /* 0x000fe2000fffe1ff */
[----:B------:R-:W-:Y:S01]  /*33f0*/  UMOV UR34, 0x0 ;  /* 0x0000000000227882 */ /* 0x000fe20000000000 */
[----:B------:R-:W-:Y:S01]  /*3400*/  UMOV UR35, 0x8200910 ;  /* 0x0820091000237882 */ /* 0x000fe20000000000 */
[----:B------:R-:W-:Y:S01]  /*3410*/  UMOV UR32, 0x0 ;  /* 0x0000000000207882 */ /* 0x000fe20000000000 */
[----:B------:R-:W-:Y:S01]  /*3420*/  UMOV UR33, 0x8200910 ;  /* 0x0820091000217882 */ /* 0x000fe20000000000 */
[----:B-1----:R-:W-:-:S15]  /*3430*/  R2UR UR42, R0 ;  /* 0x00000000002a72ca */ /* 0x002fde00000e0000 */
.L_x_67:
[----:B------:R-:W-:Y:S02]  /*3440*/  LEA R0, R10, UR26, 0x3 ;  /* 0x0000001a0a007c11 */ /* 0x000fe4000f8e18ff */
[----:B------:R-:W-:Y:S02]  /*3450*/  SHF.L.U32 R2, R9, 0x1f, RZ ;  /* 0x0000001f09027819 */ /* 0x000fe400000006ff */
[----:B------:R-:W-:Y:S01]  /*3460*/  PLOP3.LUT P0, PT, PT, PT, UP4, 0x80, 0x8 ;  /* 0x000000000008781c */ /* 0x000fe20003f0f048 */
[----:B------:R-:W-:Y:S01]  /*3470*/  VIADD R3, R0, 0xb0 ;  /* 0x000000b000037836 */ /* 0x000fe20000000000 */
[----:B-1----:R-:W1:Y:S02]  /*3480*/  SYNCS.PHASECHK.TRANS64.TRYWAIT P1, [R0+URZ+0xa0], R2 ;  /* 0x0000a002000075a7 */ /* 0x002e6400080211ff */
[----:B-1-3--:R-:W-:Y:S09]  /*3490*/  @!P1 BRA `(.L_x_61) ;  /* 0x0000008400389947 */ /* 0x00aff20003800000 */
.L_x_192:
[----:B------:R-:W-:Y:S01]  /*34a0*/  LEA R4, R10, UR26, 0x4 ;  /* 0x0000001a0a047c11 */ /* 0x000fe2000f8e20ff */
[----:B------:R-:W-:Y:S01]  /*34b0*/  @UP4 ULEA UR4, UR22, UR26, 0x3 ;  /* 0x0000001a16044291 */ /* 0x000fe2000f8e18ff */
[----:B------:R-:W-:Y:S01]  /*34c0*/  PLOP3.LUT P2, PT, PT, PT, PT, 0x80, 0x8 ;  /* 0x000000000008781c */ /* 0x000fe20003f4f070 */
[----:B------:R-:W-:Y:S01]  /*34d0*/  ULEA UR30, UR31, UR26, 0x3 ;  /* 0x0000001a1f1e7291 */ /* 0x000fe2000f8e18ff */
[----:B------:R-:W-:Y:S01]  /*34e0*/  PRMT R3, RZ, 0x654, R3 ;  /* 0x00000654ff037816 */ /* 0x000fe20000000003 */
[----:B------:R-:W-:Y:S01]  /*34f0*/  ULEA UR11, UR31, UR42, 0x7 ;  /* 0x0000002a1f0b7291 */ /* 0x000fe2000f8e38ff */
[----:B------:R-:W2:Y:S01]  /*3500*/  LDS.128 R4, [R4+0x130] ;  /* 0x0001300004047984 */ /* 0x000ea20000000c00 */
[----:B-1----:R-:W-:Y:S02]  /*3510*/  @P0 SHF.L.U32 R2, R8, 0x1f, RZ ;  /* 0x0000001f08020819 */ /* 0x002fe400000006ff */
[----:B------:R-:W-:Y:S01]  /*3520*/  SHF.L.U32 R0, R11, 0x1f, RZ ;  /* 0x0000001f0b007819 */ /* 0x000fe200000006ff */
[----:B------:R-:W-:Y:S01]  /*3530*/  @!PT LDS RZ, [RZ] ;  /* 0x00000000fffff984 */ /* 0x000fe20000000800 */
[----:B------:R-:W-:Y:S01]  /*3540*/  @!PT LDS RZ, [RZ] ;  /* 0x00000000fffff984 */ /* 0x000fe20000000800 */
[----:B------:R-:W-:Y:S01]  /*3550*/  @!PT LDS RZ, [RZ] ;  /* 0x00000000fffff984 */ /* 0x000fe20000000800 */
[----:B------:R-:W-:Y:S01]  /*3560*/  @!PT LDS RZ, [RZ] ;  /* 0x00000000fffff984 */ /* 0x000fe20000000800 */
[----:B------:R1:W-:Y:S06]  /*3570*/  MEMBAR.ALL.CTA ;  /* 0x0000000000007992 */ /* 0x0003ec0000008000 */
[----:B-1----:R-:W1:Y:S02]  /*3580*/  FENCE.VIEW.ASYNC.S ;  /* 0x00000000000073c6 */ /* 0x002e640000000000 */
[----:B-1----:R1:W-:Y:S01]  /*3590*/  SYNCS.ARRIVE.TRANS64.RED.A1T0 RZ, [R3+URZ], RZ ;  /* 0x000000ff03ff79a7 */ /* 0x0023e200081004ff */
[----:B------:R1:W3:Y:S01]  /*35a0*/  @P0 SYNCS.PHASECHK.TRANS64.TRYWAIT P2, [UR4], R2 ;  /* 0x00000002ff0005a7 */ /* 0x0002e20008041104 */
[----:B--2---:R-:W-:Y:S01]  /*35b0*/  LOP3.LUT P1, RZ, R6, 0x1, RZ, 0xc0, !PT ;  /* 0x0000000106ff7812 */ /* 0x004fe2000782c0ff */
[----:B------:R-:W2:Y:S02]  /*35c0*/  SYNCS.PHASECHK.TRANS64.TRYWAIT P0, [UR30+0xe0], R0 ;  /* 0x0000e000ff0075a7 */ /* 0x000ea4000800111e */
[----:B-123--:R-:W-:Y:S10]  /*35d0*/  @!P0 BRA `(.L_x_62) ;  /* 0x0000008000fc8947 */ /* 0x00eff40003800000 */
.L_x_194:
[----:B------:R-:W-:Y:S01]  /*35e0*/  IADD3 R10, PT, PT, R10, 0x1, RZ ;  /* 0x000000010a0a7810 */ /* 0x000fe20007ffe0ff */
[----:B------:R-:W-:Y:S06]  /*35f0*/  BRA.U !UP4, `(.L_x_63) ;  /* 0x000000010cc07547 */ /* 0x000fec000b800000 */
[----:B------:R-:W-:Y:S01]  /*3600*/  UPLOP3.LUT UP2, UPT, UPT, UPT, UPT, 0x40, 0x4 ;  /* 0x000000000004789c */ /* 0x000fe20003f4e870 */
[----:B------:R-:W-:Y:S01]  /*3610*/  UMOV UR24, UR41 ;  /* 0x0000002900187c82 */ /* 0x000fe20008000000 */
[----:B------:R-:W-:Y:S01]  /*3620*/  UMOV UR23, UR40 ;  /* 0x0000002800177c82 */ /* 0x000fe20008000000 */
[----:B------:R-:W-:-:S08]  /*3630*/  UMOV UR10, UR22 ;  /* 0x00000016000a7c82 */ /* 0x000fd00008000000 */
.L_x_66:
[----:B------:R-:W-:Y:S02]  /*3640*/  UIADD3 UR24, UPT, UPT, UR24, 0x1, URZ ;  /* 0x0000000118187890 */ /* 0x000fe4000fffe0ff */
[----:B--2---:R-:W-:Y:S02]  /*3650*/  ULEA UR5, UR10, UR26, 0x3 ;  /* 0x0000001a0a057291 */ /* 0x004fe4000f8e18ff */
[----:B------:R-:W-:Y:S01]  /*3660*/  UISETP.NE.AND UP3, UPT, UR24, URZ, UPT ;  /* 0x000000ff1800728c */ /* 0x000fe2000bf65270 */
[----:B---3--:R-:W-:Y:S10]  /*3670*/  @P2 BRA `(.L_x_64) ;  /* 0x00000000000c2947 */ /* 0x008ff40003800000 */
[----:B-1----:R-:W-:Y:S04]  /*3680*/  SHF.L.U32 R2, R8, 0x1f, RZ ;  /* 0x0000001f08027819 */ /* 0x002fe800000006ff */
[----:B------:R-:W1:Y:S02]  /*3690*/  SYNCS.PHASECHK.TRANS64.TRYWAIT P0, [UR5], R2 ;  /* 0x00000002ff0075a7 */ /* 0x000e640008001105 */
[----:B-1----:R-:W-:Y:S05]  /*36a0*/  @!P0 BRA `(.L_x_65) ;  /* 0x0000008000e08947 */ /* 0x002fea0003800000 */
.L_x_64:
[----:B------:R-:W-:Y:S01]  /*36b0*/  UISETP.NE.AND UP0, UPT, UR23, 0x1, UPT ;  /* 0x000000011700788c */ /* 0x000fe2000bf05270 */
[----:B------:R-:W-:Y:S01]  /*36c0*/  PLOP3.LUT P2, PT, PT, PT, PT, 0x80, 0x8 ;  /* 0x000000000008781c */ /* 0x000fe20003f4f070 */
[----:B------:R-:W-:Y:S02]  /*36d0*/  UIADD3 UR4, UPT, UPT, UR10, 0x1, URZ ;  /* 0x000000010a047890 */ /* 0x000fe4000fffe0ff */
[----:B------:R-:W-:Y:S02]  /*36e0*/  UIADD3 UR25, UPT, UPT, UR5, 0x28, URZ ;  /* 0x0000002805197890 */ /* 0x000fe4000fffe0ff */
[----:B------:R-:W-:Y:S01]  /*36f0*/  UISETP.NE.AND UP1, UPT, UR4, 0x5, UPT ;  /* 0x000000050400788c */ /* 0x000fe2000bf25270 */
[----:B------:R-:W-:Y:S01]  /*3700*/  PLOP3.LUT P0, PT, PT, PT, UP0, 0x80, 0x8 ;  /* 0x000000000008781c */ /* 0x000fe20003f0f008 */
[----:B------:R-:W-:Y:S02]  /*3710*/  UIADD3 UR23, UPT, UPT, UR23, -0x1, URZ ;  /* 0xffffffff17177890 */ /* 0x000fe4000fffe0ff */
[----:B------:R-:W-:Y:S02]  /*3720*/  USEL UR6, URZ, 0x1, UP1 ;  /* 0x00000001ff067887 */ /* 0x000fe40008800000 */
[----:B------:R-:W-:Y:S01]  /*3730*/  USEL UR22, UR4, URZ, UP1 ;  /* 0x000000ff04167287 */ /* 0x000fe20008800000 */
[----:B------:R-:W-:Y:S01]  /*3740*/  UMOV UR7, 0x40004040 ;  /* 0x4000404000077882 */ /* 0x000fe20000000000 */
[----:B------:R-:W-:Y:S02]  /*3750*/  UMOV UR5, 0x40004040 ;  /* 0x4000404000057882 */ /* 0x000fe40000000000 */
[----:B------:R-:W-:Y:S01]  /*3760*/  @UP0 ULEA UR4, UR22, UR26, 0x3 ;  /* 0x0000001a16040291 */ /* 0x000fe2000f8e18ff */
[----:B------:R-:W-:Y:S01]  /*3770*/  LOP3.LUT R8, R8, UR6, RZ, 0x3c, !PT ;  /* 0x0000000608087c12 */ /* 0x000fe2000f8e3cff */
[----:B------:R-:W-:Y:S01]  /*3780*/  ULEA UR6, UR10, UR29, 0xa ;  /* 0x0000001d0a067291 */ /* 0x000fe2000f8e50ff */
[----:B------:R-:W-:Y:S02]  /*3790*/  UMOV UR21, 0x40004040 ;  /* 0x4000404000157882 */ /* 0x000fe40000000000 */
[----:B-1----:R-:W-:Y:S01]  /*37a0*/  @P0 SHF.L.U32 R0, R8, 0x1f, RZ ;  /* 0x0000001f08000819 */ /* 0x002fe200000006ff */
[----:B------:R-:W-:Y:S02]  /*37b0*/  UIADD3 UR20, UPT, UPT, UR6, 0x2, URZ ;  /* 0x0000000206147890 */ /* 0x000fe4000fffe0ff */
[----:B------:R-:W-:Y:S01]  /*37c0*/  UIADD3 UR16, UPT, UPT, UR6, 0x4, URZ ;  /* 0x0000000406107890 */ /* 0x000fe2000fffe0ff */
[----:B------:R2:W3:Y:S01]  /*37d0*/  @P0 SYNCS.PHASECHK.TRANS64.TRYWAIT P2, [UR4], R0 ;  /* 0x00000000ff0005a7 */ /* 0x0004e20008041104 */
[----:B------:R-:W-:Y:S02]  /*37e0*/  ULEA UR4, UR10, UR28, 0xa ;  /* 0x0000001c0a047291 */ /* 0x000fe4000f8e50ff */
[----:B------:R-:W-:Y:S02]  /*37f0*/  UIADD3 UR12, UPT, UPT, UR6, 0x6, URZ ;  /* 0x00000006060c7890 */ /* 0x000fe4000fffe0ff */
[----:B------:R-:W-:Y:S02]  /*3800*/  UIADD3 UR18, UPT, UPT, UR4, 0x2, URZ ;  /* 0x0000000204127890 */ /* 0x000fe4000fffe0ff */
[----:B------:R-:W-:Y:S02]  /*3810*/  UIADD3 UR14, UPT, UPT, UR4, 0x4, URZ ;  /* 0x00000004040e7890 */ /* 0x000fe4000fffe0ff */
[----:B------:R-:W-:Y:S01]  /*3820*/  UIADD3 UR8, UPT, UPT, UR4, 0x6, URZ ;  /* 0x0000000604087890 */ /* 0x000fe2000fffe0ff */
[----:B------:R2:W-:Y:S01]  /*3830*/  UTCHMMA gdesc[UR4], gdesc[UR6], tmem[UR11], tmem[UR38], idesc[UR39], UP2 ;  /* 0x00ff2606040075ea */ /* 0x0005e2000900000b */
[----:B------:R-:W-:Y:S01]  /*3840*/  UPLOP3.LUT UP2, UPT, UPT, UPT, UPT, 0x80, 0x8 ;  /* 0x000000000008789c */ /* 0x000fe20003f4f070 */
[----:B------:R-:W-:Y:S01]  /*3850*/  UMOV UR19, 0x40004040 ;  /* 0x4000404000137882 */ /* 0x000fe20000000000 */
[----:B------:R-:W-:Y:S01]  /*3860*/  UMOV UR17, 0x40004040 ;  /* 0x4000404000117882 */ /* 0x000fe20000000000 */
[----:B------:R2:W-:Y:S01]  /*3870*/  UTCHMMA gdesc[UR18], gdesc[UR20], tmem[UR11], tmem[UR36], idesc[UR37], UPT ;  /* 0x00ff2414120075ea */ /* 0x0005e2000b80000b */
[----:B------:R-:W-:Y:S01]  /*3880*/  UMOV UR15, 0x40004040 ;  /* 0x40004040000f7882 */ /* 0x000fe20000000000 */
[----:B------:R-:W-:Y:S01]  /*3890*/  UMOV UR13, 0x40004040 ;  /* 0x40004040000d7882 */ /* 0x000fe20000000000 */
[----:B------:R-:W-:Y:S01]  /*38a0*/  UMOV UR9, 0x40004040 ;  /* 0x4000404000097882 */ /* 0x000fe20000000000 */
[----:B------:R2:W-:Y:S01]  /*38b0*/  UTCHMMA gdesc[UR14], gdesc[UR16], tmem[UR11], tmem[UR34], idesc[UR35], UPT ;  /* 0x00ff22100e0075ea */ /* 0x0005e2000b80000b */
[----:B------:R2:W-:Y:S01]  /*38c0*/  UTCHMMA gdesc[UR8], gdesc[UR12], tmem[UR11], tmem[UR32], idesc[UR33], UPT ;  /* 0x00ff200c080075ea */ /* 0x0005e2000b80000b */
[----:B------:R2:W-:Y:S01]  /*38d0*/  UTCBAR.MULTICAST [UR25], URZ, UR27 ;  /* 0x000000ff190073e9 */ /* 0x0005e2000800081b */
[----:B------:R-:W-:Y:S01]  /*38e0*/  UMOV UR10, UR22 ;  /* 0x00000016000a7c82 */ /* 0x000fe20008000000 */
[----:B------:R-:W-:Y:S05]  /*38f0*/  BRA.U UP3, `(.L_x_66) ;  /* 0xfffffffd03507547 */ /* 0x000fea000b83ffff */
.L_x_63:
[----:B--2---:R-:W-:Y:S01]  /*3900*/  UIADD3 UR4, UPT, UPT, UR31, 0x1, URZ ;  /* 0x000000011f047890 */ /* 0x004fe2000fffe0ff */
[C---:B------:R-:W-:Y:S01]  /*3910*/  ISETP.NE.AND P0, PT, R10.reuse, 0x2, PT ;  /* 0x000000020a00780c */ /* 0x040fe20003f05270 */
[----:B------:R-:W-:Y:S02]  /*3920*/  UIADD3 UR5, UPT, UPT, UR30, 0xc0, URZ ;  /* 0x000000c01e057890 */ /* 0x000fe4000fffe0ff */
[----:B------:R-:W-:Y:S01]  /*3930*/  UISETP.NE.AND UP0, UPT, UR4, 0x4, UPT ;  /* 0x000000040400788c */ /* 0x000fe2000bf05270 */
[----:B-1----:R-:W-:Y:S02]  /*3940*/  SEL R0, RZ, 0x1, P0 ;  /* 0x00000001ff007807 */ /* 0x002fe40000000000 */
[----:B------:R-:W-:Y:S01]  /*3950*/  SEL R10, R10, RZ, P0 ;  /* 0x000000ff0a0a7207 */ /* 0x000fe20000000000 */
[----:B------:R-:W-:Y:S01]  /*3960*/  USEL UR6, URZ, 0x1, UP0 ;  /* 0x00000001ff067887 */ /* 0x000fe20008000000 */
[----:B------:R-:W-:Y:S01]  /*3970*/  LOP3.LUT R9, R9, R0, RZ, 0x3c, !PT ;  /* 0x0000000009097212 */ /* 0x000fe200078e3cff */
[----:B------:R-:W-:Y:S01]  /*3980*/  USEL UR31, UR4, URZ, UP0 ;  /* 0x000000ff041f7287 */ /* 0x000fe20008000000 */
[----:B------:R1:W-:Y:S03]  /*3990*/  UTCBAR [UR5], URZ ;  /* 0x000000ff050073e9 */ /* 0x0003e600080000ff */
[----:B------:R-:W-:Y:S01]  /*39a0*/  LOP3.LUT R11, R11, UR6, RZ, 0x3c, !PT ;  /* 0x000000060b0b7c12 */ /* 0x000fe2000f8e3cff */
[----:B------:R-:W-:Y:S07]  /*39b0*/  @P1 BRA `(.L_x_67) ;  /* 0xfffffff800a01947 */ /* 0x000fee000383ffff */
[----:B------:R-:W2:Y:S01]  /*39c0*/  S2UR UR8, SR_CgaCtaId ;  /* 0x00000000000879c3 */ /* 0x000ea20000008800 */
[----:B------:R-:W-:Y:S01]  /*39d0*/  ELECT P0, URZ, PT ;  /* 0x0000000000ff782f */ /* 0x000fe20003800000 */
[----:B------:R-:W-:Y:S01]  /*39e0*/  IMAD.MOV.U32 R0, RZ, RZ, 0x1 ;  /* 0x00000001ff007424 */ /* 0x000fe200078e00ff */
[----:B------:R-:W-:Y:S01]  /*39f0*/  UIADD3 UR26, UPT, UPT, UR26, 0xe0, URZ ;  /* 0x000000e01a1a7890 */ /* 0x000fe2000fffe0ff */
[----:B------:R-:W-:Y:S01]  /*3a00*/  SHF.L.U32 R2, R11, 0x1f, RZ ;  /* 0x0000001f0b027819 */ /* 0x000fe200000006ff */
[----:B------:R-:W-:-:S03]  /*3a10*/  UMOV UR4, 0x40 ;  /* 0x0000004000047882 */ /* 0x000fc60000000000 */
[----:B------:R-:W-:Y:S01]  /*3a20*/  UVIRTCOUNT.DEALLOC.SMPOOL 0x80 ;  /* 0x000000800000784c */ /* 0x000fe20000000000 */
[----:B--2---:R-:W-:Y:S02]  /*3a30*/  ULEA UR8, UR8, UR4, 0x18 ;  /* 0x0000000408087291 */ /* 0x004fe4000f8ec0ff */
[----:B------:R-:W-:-:S07]  /*3a40*/  ULEA UR4, UR31, UR26, 0x3 ;  /* 0x0000001a1f047291 */ /* 0x000fce000f8e18ff */
[----:B------:R2:W-:Y:S02]  /*3a50*/  @P0 STS.U8 [UR8+0x1c], R0 ;  /* 0x00001c00ff000988 */ /* 0x0005e40008000008 */
[----:B------:R-:W4:Y:S02]  /*3a60*/  SYNCS.PHASECHK.TRANS64.TRYWAIT P0, [UR4], R2 ;  /* 0x00000002ff0075a7 */ /* 0x000f240008001104 */
[----:B--2-4-:R-:W-:Y:S05]  /*3a70*/  @!P0 BRA `(.L_x_68) ;  /* 0x0000008000048947 */ /* 0x014fea0003800000 */
.L_x_197:
[----:B------:R-:W-:-:S04]  /*3a80*/  UIADD3 UR4, UPT, UPT, UR31, 0x1, URZ ;  /* 0x000000011f047890 */ /* 0x000fc8000fffe0ff */
[----:B------:R-:W-:-:S04]  /*3a90*/  UISETP.NE.AND UP0, UPT, UR4, 0x4, UPT ;  /* 0x000000040400788c */ /* 0x000fc8000bf05270 */
[----:B------:R-:W-:Y:S02]  /*3aa0*/  USEL UR6, URZ, 0x1, UP0 ;  /* 0x00000001ff067887 */ /* 0x000fe40008000000 */
[----:B------:R-:W-:-:S04]  /*3ab0*/  USEL UR4, UR4, URZ, UP0 ;  /* 0x000000ff04047287 */ /* 0x000fc80008000000 */
[----:B-1----:R-:W-:Y:S01]  /*3ac0*/  ULEA UR5, UR4, UR26, 0x3 ;  /* 0x0000001a04057291 */ /* 0x002fe2000f8e18ff */
[----:B--2---:R-:W-:-:S04]  /*3ad0*/  LOP3.LUT R2, R11, UR6, RZ, 0x3c, !PT ;  /* 0x000000060b027c12 */ /* 0x004fc8000f8e3cff */
[----:B------:R-:W-:-:S04]  /*3ae0*/  SHF.L.U32 R3, R2, 0x1f, RZ ;  /* 0x0000001f02037819 */ /* 0x000fc800000006ff */
[----:B------:R-:W1:Y:S02]  /*3af0*/  SYNCS.PHASECHK.TRANS64.TRYWAIT P0, [UR5], R3 ;  /* 0x00000003ff0075a7 */ /* 0x000e640008001105 */
[----:B-1----:R-:W-:Y:S05]  /*3b00*/  @!P0 BRA `(.L_x_69) ;  /* 0x0000007c00f88947 */ /* 0x002fea0003800000 */
.L_x_199:
        /* <DEDUP_REMOVED lines=9> */
.L_x_201:
[----:B------:R-:W-:-:S04]  /*3ba0*/  UIADD3 UR4, UPT, UPT, UR4, 0x1, URZ ;  /* 0x0000000104047890 */ /* 0x000fc8000fffe0ff */
[----:B------:R-:W-:-:S04]  /*3bb0*/  UISETP.NE.AND UP0, UPT, UR4, 0x4, UPT ;  /* 0x000000040400788c */ /* 0x000fc8000bf05270 */
[----:B------:R-:W-:Y:S02]  /*3bc0*/  USEL UR5, URZ, 0x1, UP0 ;  /* 0x00000001ff057887 */ /* 0x000fe40008000000 */
[----:B------:R-:W-:-:S04]  /*3bd0*/  USEL UR4, UR4, URZ, UP0 ;  /* 0x000000ff04047287 */ /* 0x000fc80008000000 */
[----:B------:R-:W-:Y:S01]  /*3be0*/  ULEA UR4, UR4, UR26, 0x3 ;  /* 0x0000001a04047291 */ /* 0x000fe2000f8e18ff */
[----:B------:R-:W-:-:S04]  /*3bf0*/  LOP3.LUT R2, R2, UR5, RZ, 0x3c, !PT ;  /* 0x0000000502027c12 */ /* 0x000fc8000f8e3cff */
[----:B------:R-:W-:-:S04]  /*3c00*/  SHF.L.U32 R2, R2, 0x1f, RZ ;  /* 0x0000001f02027819 */ /* 0x000fc800000006ff */
[----:B------:R-:W2:Y:S02]  /*3c10*/  SYNCS.PHASECHK.TRANS64.TRYWAIT P0, [UR4], R2 ;  /* 0x00000002ff0075a7 */ /* 0x000ea40008001104 */
[----:B--2---:R-:W-:Y:S05]  /*3c20*/  @!P0 BRA `(.L_x_71) ;  /* 0x0000007c00e08947 */ /* 0x004fea0003800000 */
.L_x_203:
[----:B------:R-:W-:Y:S01]  /*3c30*/  NOP ;  /* 0x0000000000007918 */ /* 0x000fe20000000000 */
[----:B-1----:R-:W1:Y:S01]  /*3c40*/  LDS R0, [UR8+0x14] ;  /* 0x00001408ff007984 */ /* 0x002e620008000800 */
[----:B------:R-:W-:Y:S01]  /*3c50*/  ULOP3.LUT UR4, UR42, 0xffff, URZ, 0xc0, !UPT ;  /* 0x0000ffff2a047892 */ /* 0x000fe2000f8ec0ff */
[----:B------:R-:W-:Y:S01]  /*3c60*/  UMOV UR5, 0xffff ;  /* 0x0000ffff00057882 */ /* 0x000fe20000000000 */
[----:B------:R-:W-:Y:S02]  /*3c70*/  UMOV UR6, 0x1 ;  /* 0x0000000100067882 */ /* 0x000fe40000000000 */
[----:B------:R-:W-:-:S04]  /*3c80*/  USHF.R.U32.HI UR4, URZ, 0x5, UR4 ;  /* 0x00000005ff047899 */ /* 0x000fc80008011604 */
[----:B------:R-:W-:Y:S02]  /*3c90*/  USHF.L.U32 UR5, UR5, UR4, URZ ;  /* 0x0000000405057299 */ /* 0x000fe400080006ff */
[----:B------:R-:W-:-:S04]  /*3ca0*/  USHF.L.U32 UR4, UR6, UR4, URZ ;  /* 0x0000000406047299 */ /* 0x000fc800080006ff */
[----:B-1----:R-:W-:-:S04]  /*3cb0*/  LOP3.LUT R0, R0, UR5, RZ, 0xc0, !PT ;  /* 0x0000000500007c12 */ /* 0x002fc8000f8ec0ff */
[----:B------:R-:W-:-:S13]  /*3cc0*/  ISETP.NE.AND P0, PT, R0, UR5, PT ;  /* 0x0000000500007c0c */ /* 0x000fda000bf05270 */
[----:B------:R-:W-:Y:S05]  /*3cd0*/  @P0 BRA `(.L_x_72) ;  /* 0x0000000000580947 */ /* 0x000fea0003800000 */
[----:B------:R-:W1:Y:S02]  /*3ce0*/  LDS R0, [UR8+0x18] ;  /* 0x00001808ff007984 */ /* 0x000e640008000800 */
[----:B-1----:R-:W-:-:S04]  /*3cf0*/  LOP3.LUT R0, R0, UR4, RZ, 0xc0, !PT ;  /* 0x0000000400007c12 */ /* 0x002fc8000f8ec0ff */
[----:B------:R-:W-:-:S13]  /*3d00*/  ISETP.NE.AND P0, PT, R0, UR4, PT ;  /* 0x0000000400007c0c */ /* 0x000fda000bf05270 */
[----:B------:R-:W-:Y:S05]  /*3d10*/  @P0 BRA `(.L_x_73) ;  /* 0x00000000003c0947 */ /* 0x000fea0003800000 */
[----:B------:R-:W1:Y:S01]  /*3d20*/  S2R R2, SR_LANEID ;  /* 0x0000000000027919 */ /* 0x000e620000000000 */
[----:B------:R-:W-:-:S06]  /*3d30*/  ULOP3.LUT UR5, URZ, UR5, URZ, 0x33, !UPT ;  /* 0x00000005ff057292 */ /* 0x000fcc000f8e33ff */
[----:B------:R-:W-:-:S04]  /*3d40*/  IMAD.U32 R0, RZ, RZ, UR5 ;  /* 0x00000005ff007e24 */ /* 0x000fc8000f8e00ff */
[----:B------:R2:W4:Y:S02]  /*3d50*/  REDUX UR7, R0 ;  /* 0x00000000000773c4 */ /* 0x0005240000000000 */
[----:B------:R1:W-:Y:S01]  /*3d60*/  UTCATOMSWS.AND URZ, UR5 ;  /* 0x0000000500ff79e3 */ /* 0x0003e20008000000 */
[----:B--2---:R-:W-:Y:S01]  /*3d70*/  LOP3.LUT R0, RZ, UR4, RZ, 0x33, !PT ;  /* 0x00000004ff007c12 */ /* 0x004fe2000f8e33ff */
[----:B------:R-:W-:Y:S02]  /*3d80*/  VOTEU.ANY UR4, UPT, PT ;  /* 0x0000000000047886 */ /* 0x000fe400038e0100 */
[----:B------:R-:W-:Y:S02]  /*3d90*/  UFLO.U32 UR4, UR4 ;  /* 0x00000004000472bd */ /* 0x000fe400080e0000 */
[----:B------:R-:W2:Y:S04]  /*3da0*/  REDUX UR6, R0 ;  /* 0x00000000000673c4 */ /* 0x000ea80000000000 */
[----:B-1----:R-:W-:-:S02]  /*3db0*/  ISETP.EQ.U32.AND P0, PT, R2, UR4, PT ;  /* 0x0000000402007c0c */ /* 0x002fc4000bf02070 */
[----:B----4-:R-:W-:-:S11]  /*3dc0*/  MOV R2, UR7 ;  /* 0x0000000700027c02 */ /* 0x010fd60008000f00 */
[----:B------:R1:W-:Y:S01]  /*3dd0*/  @P0 ATOMS.AND RZ, [UR8+0x14], R2 ;  /* 0x00001402ffff098c */ /* 0x0003e2000a800008 */
[----:B--2---:R-:W-:-:S05]  /*3de0*/  IMAD.U32 R0, RZ, RZ, UR6 ;  /* 0x00000006ff007e24 */ /* 0x004fca000f8e00ff */
[----:B------:R1:W-:Y:S01]  /*3df0*/  @P0 ATOMS.AND RZ, [UR8+0x18], R0 ;  /* 0x00001800ffff098c */ /* 0x0003e2000a800008 */
[----:B------:R-:W-:Y:S05]  /*3e00*/  BRA `(.L_x_74) ;  /* 0x0000000000147947 */ /* 0x000fea0003800000 */
.L_x_73:
[----:B------:R-:W-:Y:S02]  /*3e10*/  MOV R2, 0x3e30 ;  /* 0x00003e3000027802 */ /* 0x000fe40000000f00 */
[----:B---3-5:R-:W-:Y:S05]  /*3e20*/  CALL.REL.NOINC `($__internal_0_$__cuda_sm10x_tcgen05_guardrail_trap_col_being_dealloced_not_returned_by_alloc) ;  /* 0x0000008400787944 */ /* 0x028fea0003c00000 */
[----:B------:R-:W-:Y:S05]  /*3e30*/  BRA `(.L_x_74) ;  /* 0x0000000000087947 */ /* 0x000fea0003800000 */
.L_x_72:
[----:B------:R-:W-:Y:S02]  /*3e40*/  MOV R2, 0x3e60 ;  /* 0x00003e6000027802 */ /* 0x000fe40000000f00 */
[----:B---3-5:R-:W-:Y:S05]  /*3e50*/  CALL.REL.NOINC `($__internal_2_$__cuda_sm10x_tcgen05_guardrail_trap_unallocated_columns_being_dealloced) ;  /* 0x0000008400847944 */ /* 0x028fea0003c00000 */
.L_x_74:
[----:B------:R-:W-:Y:S01]  /*3e60*/  NOP ;  /* 0x0000000000007918 */ /* 0x000fe20000000000 */
[----:B------:R-:W-:Y:S05]  /*3e70*/  EXIT ;  /* 0x000000000000794d */ /* 0x000fea0003800000 */
.L_x_56:
[----:B------:R-:W-:-:S09]  /*3e80*/  UISETP.NE.OR UP0, UPT, UR17, 0x3, !UP3 ;  /* 0x000000031100788c */ /* 0x000fd2000df05670 */
[----:B------:R-:W-:Y:S05]  /*3e90*/  BRA.U UP0, `(.L_x_75) ;  /* 0x0000001500c47547 */ /* 0x000fea000b800000 */
[----:B------:R-:W1:Y:S01]  /*3ea0*/  LDCU UR37, c[0x0][0x370] ;  /* 0x00006e00ff2577ac */ /* 0x000e620008000800 */
[----:B------:R-:W2:Y:S01]  /*3eb0*/  LDC.64 R16, c[0x0][0x348] ;  /* 0x0000d200ff107b82 */ /* 0x000ea20000000a00 */
[----:B------:R-:W-:Y:S01]  /*3ec0*/  HFMA2 R14, -RZ, RZ, 0, 0 ;  /* 0x00000000ff0e7431 */ /* 0x000fe200000001ff */
[----:B------:R-:W-:Y:S01]  /*3ed0*/  MOV R13, RZ ;  /* 0x000000ff000d7202 */ /* 0x000fe20000000f00 */
[----:B------:R-:W1:Y:S01]  /*3ee0*/  LDCU.128 UR48, c[0x0][0xb10] ;  /* 0x00016200ff3077ac */ /* 0x000e620008000c00 */
[----:B------:R-:W-:Y:S01]  /*3ef0*/  HFMA2 R7, -RZ, RZ, 0, 0.0078125 ;  /* 0x00002000ff077431 */ /* 0x000fe200000001ff */
[----:B------:R-:W3:Y:S03]  /*3f00*/  LDCU UR31, c[0x0][0x374] ;  /* 0x00006e80ff1f77ac */ /* 0x000ee60008000800 */
[----:B------:R-:W4:Y:S01]  /*3f10*/  LDC.64 R2, c[0x0][0x888] ;  /* 0x00022200ff027b82 */ /* 0x000f220000000a00 */
[----:B------:R-:W3:Y:S01]  /*3f20*/  LDCU UR15, c[0x0][0xb0c] ;  /* 0x00016180ff0f77ac */ /* 0x000ee20008000800 */
[----:B------:R-:W2:Y:S06]  /*3f30*/  LDCU UR47, c[0x0][0xb20] ;  /* 0x00016400ff2f77ac */ /* 0x000eac0008000800 */
[----:B------:R-:W4:Y:S01]  /*3f40*/  LDC.64 R4, c[0x0][0x890] ;  /* 0x00022400ff047b82 */ /* 0x000f220000000a00 */
[----:B------:R-:W2:Y:S01]  /*3f50*/  LDCU UR4, c[0x0][0xb30] ;  /* 0x00016600ff0477ac */ /* 0x000ea20008000800 */
[----:B-1----:R-:W-:-:S02]  /*3f60*/  UIMAD.WIDE.U32 UR6, UR37, UR48, URZ ;  /* 0x00000030250672a5 */ /* 0x002fc4000f8e00ff */
[----:B---3--:R-:W-:Y:S01]  /*3f70*/  UIMAD.WIDE.U32 UR8, UR31, UR51, URZ ;  /* 0x000000331f0872a5 */ /* 0x008fe2000f8e00ff */
[----:B------:R-:W-:Y:S01]  /*3f80*/  UMOV UR21, 0x400 ;  /* 0x0000040000157882 */ /* 0x000fe20000000000 */
[----:B------:R-:W-:Y:S02]  /*3f90*/  UPLOP3.LUT UP1, UPT, UPT, UPT, UPT, 0x40, 0x4 ;  /* 0x000000000004789c */ /* 0x000fe40003f2e870 */
[----:B------:R-:W-:Y:S01]  /*3fa0*/  ULEA UR21, UR52, UR21, 0x18 ;  /* 0x0000001534157291 */ /* 0x000fe2000f8ec0ff */
[----:B------:R-:W-:Y:S02]  /*3fb0*/  UMOV UR6, UR7 ;  /* 0x0000000700067c82 */ /* 0x000fe40008000000 */
[----:B------:R-:W-:Y:S01]  /*3fc0*/  UMOV UR38, UR9 ;  /* 0x0000000900267c82 */ /* 0x000fe20008000000 */
[----:B------:R-:W-:Y:S02]  /*3fd0*/  UISETP.GE.AND UP0, UPT, UR45, 0x1, UPT ;  /* 0x000000012d00788c */ /* 0x000fe4000bf06270 */
[----:B------:R-:W-:Y:S01]  /*3fe0*/  UISETP.NE.AND UP4, UPT, UR45, 0x1, UPT ;  /* 0x000000012d00788c */ /* 0x000fe2000bf85270 */
[----:B------:R-:W1:Y:S01]  /*3ff0*/  LDCU.64 UR22, c[0x0][0xb28] ;  /* 0x00016500ff1677ac */ /* 0x000e620008000a00 */
[----:B------:R-:W-:-:S02]  /*4000*/  UISETP.NE.AND UP6, UPT, UR15, 0x1, UPT ;  /* 0x000000010f00788c */ /* 0x000fc4000bfc5270 */
[----:B------:R-:W-:Y:S02]  /*4010*/  UISETP.NE.AND UP5, UPT, UR50, 0x1, UPT ;  /* 0x000000013200788c */ /* 0x000fe4000bfa5270 */
[----:B------:R-:W-:Y:S02]  /*4020*/  UIADD3 UR41, UPT, UPT, UR21, 0x50, URZ ;  /* 0x0000005015297890 */ /* 0x000fe4000fffe0ff */
[----:B------:R-:W-:Y:S02]  /*4030*/  UIADD3 UR33, UPT, UPT, UR21, 0x58, URZ ;  /* 0x0000005815217890 */ /* 0x000fe4000fffe0ff */
[----:B------:R-:W-:Y:S02]  /*4040*/  UIADD3 UR25, UPT, UPT, UR21, 0x60, URZ ;  /* 0x0000006015197890 */ /* 0x000fe4000fffe0ff */
[----:B------:R-:W-:Y:S02]  /*4050*/  UIADD3 UR17, UPT, UPT, UR21, 0x68, URZ ;  /* 0x0000006815117890 */ /* 0x000fe4000fffe0ff */
[----:B------:R-:W-:-:S02]  /*4060*/  USHF.R.U32.HI UR39, URZ, UR49, UR6 ;  /* 0x00000031ff277299 */ /* 0x000fc40008011606 */
[----:B--2---:R-:W-:Y:S02]  /*4070*/  USHF.R.U32.HI UR38, URZ, UR47, UR38 ;  /* 0x0000002fff267299 */ /* 0x004fe40008011626 */
[----:B------:R-:W-:-:S11]  /*4080*/  UISETP.NE.AND UP3, UPT, UR4, 0x1, UPT ;  /* 0x000000010400788c */ /* 0x000fd6000bf65270 */
.L_x_90:
[C---:B------:R-:W-:Y:S02]  /*4090*/  LEA R12, R14.reuse, UR21, 0x3 ;  /* 0x000000150e0c7c11 */ /* 0x040fe4000f8e18ff */
[----:B------:R-:W-:Y:S02]  /*40a0*/  SHF.L.U32 R0, R13, 0x1f, RZ ;  /* 0x0000001f0d007819 */ /* 0x000fe400000006ff */
[----:B------:R-:W-:Y:S02]  /*40b0*/  LEA R8, R14, UR21, 0x4 ;  /* 0x000000150e087c11 */ /* 0x000fe4000f8e20ff */
[----:B--2---:R-:W2:Y:S02]  /*40c0*/  SYNCS.PHASECHK.TRANS64.TRYWAIT P0, [R12+URZ+0xa0], R0 ;  /* 0x0000a0000c0075a7 */ /* 0x004ea400080011ff */
[----:B--2---:R-:W-:Y:S05]  /*40d0*/  @!P0 BRA `(.L_x_76) ;  /* 0x0000007800cc8947 */ /* 0x004fea0003800000 */
.L_x_204:
[----:B------:R-:W3:Y:S01]  /*40e0*/  LDS.128 R8, [R8+0x130] ;  /* 0x0001300008087984 */ /* 0x000ee20000000c00 */
[----:B------:R-:W-:Y:S01]  /*40f0*/  UISETP.GE.AND UP0, UPT, UR45, 0x1, UPT ;  /* 0x000000012d00788c */ /* 0x000fe2000bf06270 */
[----:B------:R-:W-:Y:S01]  /*4100*/  @!PT LDS RZ, [RZ] ;  /* 0x00000000fffff984 */ /* 0x000fe20000000800 */
[----:B------:R-:W-:Y:S01]  /*4110*/  @!PT LDS RZ, [RZ] ;  /* 0x00000000fffff984 */ /* 0x000fe20000000800 */
[----:B------:R-:W-:Y:S01]  /*4120*/  @!PT LDS RZ, [RZ] ;  /* 0x00000000fffff984 */ /* 0x000fe20000000800 */
[----:B------:R-:W-:Y:S01]  /*4130*/  @!PT LDS RZ, [RZ] ;  /* 0x00000000fffff984 */ /* 0x000fe20000000800 */
[----:B------:R1:W-:Y:S06]  /*4140*/  MEMBAR.ALL.CTA ;  /* 0x0000000000007992 */ /* 0x0003ec0000008000 */
[----:B-1----:R-:W1:Y:S01]  /*4150*/  FENCE.VIEW.ASYNC.S ;  /* 0x00000000000073c6 */ /* 0x002e620000000000 */
[----:B---3--:R-:W-:Y:S11]  /*4160*/  LOP3.LUT P0, RZ, R10, 0x1, RZ, 0xc0, !PT ;  /* 0x000000010aff7812 */ /* 0x008ff6000780c0ff */
[----:B------:R-:W-:Y:S02]  /*4170*/  @!UPT UIADD3 URZ, UPT, UPT, URZ, URZ, URZ ;  /* 0x000000fffffff290 */ /* 0x000fe4000fffe0ff */
[----:B-1----:R-:W-:Y:S01]  /*4180*/  VOTEU.ANY UP2, P0 ;  /* 0x0000000000ff7886 */ /* 0x002fe20000040100 */
[----:B------:R-:W-:Y:S11]  /*4190*/  PLOP3.LUT P0, PT, PT, PT, UP2, 0x80, 0x8 ;  /* 0x000000000008781c */ /* 0x000ff60003f0f028 */
[----:B------:R-:W-:Y:S02]  /*41a0*/  @!UPT UIADD3 URZ, UPT, UPT, URZ, URZ, URZ ;  /* 0x000000fffffff290 */ /* 0x000fe4000fffe0ff */
[----:B--2---:R-:W-:Y:S02]  /*41b0*/  @P0 SHF.R.U32.HI R0, RZ, 0x10, R9 ;  /* 0x00000010ff000819 */ /* 0x004fe40000011609 */
[----:B------:R-:W-:Y:S02]  /*41c0*/  @P0 MOV R6, R8 ;  /* 0x0000000800060202 */ /* 0x000fe40000000f00 */
[----:B------:R-:W-:Y:S01]  /*41d0*/  @P0 R2UR UR4, R0 ;  /* 0x00000000000402ca */ /* 0x000fe200000e0000 */
[----:B------:R-:W-:Y:S01]  /*41e0*/  VIADD R0, R12, 0xb0 ;  /* 0x000000b00c007836 */ /* 0x000fe20000000000 */
[----:B------:R-:W-:Y:S02]  /*41f0*/  @P0 LOP3.LUT R8, R9, 0xffff, RZ, 0xc0, !PT ;  /* 0x0000ffff09080812 */ /* 0x000fe400078ec0ff */
[----:B------:R-:W-:Y:S02]  /*4200*/  @P0 R2UR UR6, R6 ;  /* 0x00000000060602ca */ /* 0x000fe400000e0000 */
[----:B------:R-:W-:Y:S02]  /*4210*/  PRMT R0, RZ, 0x654, R0 ;  /* 0x00000654ff007816 */ /* 0x000fe40000000000 */
[----:B------:R-:W-:Y:S02]  /*4220*/  @P0 R2UR UR5, R8 ;  /* 0x00000000080502ca */ /* 0x000fe400000e0000 */
[----:B------:R1:W-:Y:S03]  /*4230*/  SYNCS.ARRIVE.TRANS64.RED.A1T0 RZ, [R0+URZ], RZ ;  /* 0x000000ff00ff79a7 */ /* 0x0003e600081004ff */
[----:B------:R-:W-:Y:S04]  /*4240*/  @UP2 UMOV UR30, UR4 ;  /* 0x00000004001e2c82 */ /* 0x000fe80008000000 */
[----:B------:R-:W-:Y:S04]  /*4250*/  @UP2 UMOV UR14, UR6 ;  /* 0x00000006000e2c82 */ /* 0x000fe80008000000 */
[----:B------:R-:W-:Y:S01]  /*4260*/  @UP2 UMOV UR13, UR5 ;  /* 0x00000005000d2c82 */ /* 0x000fe20008000000 */
[----:B------:R-:W-:Y:S05]  /*4270*/  BRA.U !UP0, `(.L_x_77) ;  /* 0x0000000108a47547 */ /* 0x000fea000b800000 */
[----:B------:R-:W-:Y:S02]  /*4280*/  UIMAD.WIDE.U32 UR18, UR13, UR51, URZ ;  /* 0x000000330d1272a5 */ /* 0x000fe4000f8e00ff */
[----:B------:R-:W-:Y:S02]  /*4290*/  UIMAD.WIDE.U32 UR26, UR14, UR48, URZ ;  /* 0x000000300e1a72a5 */ /* 0x000fe4000f8e00ff */
[----:B------:R-:W-:Y:S02]  /*42a0*/  USEL UR4, UR31, UR38, !UP5 ;  /* 0x000000261f047287 */ /* 0x000fe4000e800000 */
[----:B------:R-:W-:Y:S02]  /*42b0*/  USEL UR7, UR37, UR39, !UP6 ;  /* 0x0000002725077287 */ /* 0x000fe4000f000000 */
[----:B------:R-:W-:Y:S02]  /*42c0*/  UIMAD.WIDE.U32 UR8, UR4, UR22, URZ ;  /* 0x00000016040872a5 */ /* 0x000fe4000f8e00ff */
[----:B------:R-:W-:Y:S01]  /*42d0*/  UIMAD.WIDE.U32 UR10, UR7, UR22, URZ ;  /* 0x00000016070a72a5 */ /* 0x000fe2000f8e00ff */
[----:B------:R-:W-:Y:S02]  /*42e0*/  UMOV UR5, UR19 ;  /* 0x0000001300057c82 */ /* 0x000fe40008000000 */
[----:B------:R-:W-:Y:S03]  /*42f0*/  USHF.R.U32.HI UR6, URZ, UR47, UR5 ;  /* 0x0000002fff067299 */ /* 0x000fe60008011605 */
[----:B------:R-:W-:Y:S01]  /*4300*/  UMOV UR5, UR27 ;  /* 0x0000001b00057c82 */ /* 0x000fe20008000000 */
[----:B------:R-:W-:Y:S02]  /*4310*/  USEL UR6, UR13, UR6, !UP5 ;  /* 0x000000060d067287 */ /* 0x000fe4000e800000 */
[----:B------:R-:W-:Y:S03]  /*4320*/  USHF.R.U32.HI UR12, URZ, UR49, UR5 ;  /* 0x00000031ff0c7299 */ /* 0x000fe60008011605 */
[----:B------:R-:W-:Y:S02]  /*4330*/  UMOV UR5, UR9 ;  /* 0x0000000900057c82 */ /* 0x000fe40008000000 */
[----:B------:R-:W-:Y:S03]  /*4340*/  @UP4 USHF.R.U32.HI UR4, URZ, UR23, UR5 ;  /* 0x00000017ff044299 */ /* 0x000fe60008011605 */
[----:B------:R-:W-:Y:S01]  /*4350*/  UMOV UR5, UR11 ;  /* 0x0000000b00057c82 */ /* 0x000fe20008000000 */
[----:B------:R-:W-:Y:S02]  /*4360*/  UIMAD UR4, UR45, UR4, URZ ;  /* 0x000000042d0472a4 */ /* 0x000fe4000f8e02ff */
[----:B------:R-:W-:Y:S02]  /*4370*/  @UP4 USHF.R.U32.HI UR7, URZ, UR23, UR5 ;  /* 0x00000017ff074299 */ /* 0x000fe40008011605 */
[----:B------:R-:W-:Y:S02]  /*4380*/  UIMAD.WIDE.U32 UR10, UR6, UR22, URZ ;  /* 0x00000016060a72a5 */ /* 0x000fe4000f8e00ff */
[----:B------:R-:W-:Y:S02]  /*4390*/  USEL UR5, UR14, UR12, !UP6 ;  /* 0x0000000c0e057287 */ /* 0x000fe4000f000000 */
[----:B------:R-:W-:Y:S02]  /*43a0*/  UIMAD UR8, UR45, UR7, URZ ;  /* 0x000000072d0872a4 */ /* 0x000fe4000f8e02ff */
[----:B------:R-:W-:Y:S03]  /*43b0*/  UISETP.GE.AND UP0, UPT, UR6, UR4, UPT ;  /* 0x000000040600728c */ /* 0x000fe6000bf06270 */
[----:B------:R-:W-:Y:S01]  /*43c0*/  UMOV UR4, UR11 ;  /* 0x0000000b00047c82 */ /* 0x000fe20008000000 */
[----:B------:R-:W-:Y:S02]  /*43d0*/  UISETP.GE.OR UP0, UPT, UR5, UR8, UP0 ;  /* 0x000000080500728c */ /* 0x000fe40008706670 */
[----:B------:R-:W-:Y:S02]  /*43e0*/  USHF.R.U32.HI UR4, URZ, UR23, UR4 ;  /* 0x00000017ff047299 */ /* 0x000fe40008011604 */
[----:B------:R-:W-:Y:S02]  /*43f0*/  UIMAD.WIDE.U32 UR8, UR5, UR22, URZ ;  /* 0x00000016050872a5 */ /* 0x000fe4000f8e00ff */
[----:B------:R-:W-:Y:S04]  /*4400*/  USEL UR10, UR6, UR4, !UP4 ;  /* 0x00000004060a7287 */ /* 0x000fe8000e000000 */
[----:B------:R-:W-:Y:S01]  /*4410*/  UIADD3 UR11, UPT, UPT, -UR10, URZ, URZ ;  /* 0x000000ff0a0b7290 */ /* 0x000fe2000fffe1ff */
[----:B------:R-:W-:Y:S02]  /*4420*/  @!UP0 UMOV UR4, UR9 ;  /* 0x0000000900048c82 */ /* 0x000fe40008000000 */
[----:B------:R-:W-:Y:S02]  /*4430*/  @!UP0 USHF.R.U32.HI UR4, URZ, UR23, UR4 ;  /* 0x00000017ff048299 */ /* 0x000fe40008011604 */
[----:B------:R-:W-:Y:S02]  /*4440*/  UIMAD UR8, UR45, UR11, UR6 ;  /* 0x0000000b2d0872a4 */ /* 0x000fe4000f8e0206 */
[----:B------:R-:W-:Y:S04]  /*4450*/  @!UP0 USEL UR4, UR5, UR4, !UP4 ;  /* 0x0000000405048287 */ /* 0x000fe8000e000000 */
[----:B------:R-:W-:Y:S02]  /*4460*/  @!UP0 UIMAD UR7, UR7, UR8, UR4 ;  /* 0x00000008070782a4 */ /* 0x000fe4000f8e0204 */
[----:B------:R-:W-:Y:S02]  /*4470*/  @!UP0 UIADD3 UR9, UPT, UPT, UR10, -UR4, URZ ;  /* 0x800000040a098290 */ /* 0x000fe4000fffe0ff */
[----:B------:R-:W-:Y:S02]  /*4480*/  UIADD3 UR8, UPT, UPT, -UR6, URZ, URZ ;  /* 0x000000ff06087290 */ /* 0x000fe4000fffe1ff */
[----:B------:R-:W-:Y:S02]  /*4490*/  UIADD3 UR4, UPT, UPT, -UR5, URZ, URZ ;  /* 0x000000ff05047290 */ /* 0x000fe4000fffe1ff */
[----:B------:R-:W-:Y:S03]  /*44a0*/  @!UP0 UIMAD UR6, UR9, UR45, UR5 ;  /* 0x0000002d090682a4 */ /* 0x000fe6000f8e0205 */
[----:B------:R-:W-:Y:S01]  /*44b0*/  @!UP0 UMOV UR5, UR7 ;  /* 0x0000000700058c82 */ /* 0x000fe20008000000 */
[----:B------:R-:W-:Y:S02]  /*44c0*/  UIMAD UR7, UR15, UR4, UR14 ;  /* 0x000000040f0772a4 */ /* 0x000fe4000f8e020e */
[----:B------:R-:W-:Y:S02]  /*44d0*/  UIMAD UR4, UR50, UR8, UR13 ;  /* 0x00000008320472a4 */ /* 0x000fe4000f8e020d */
[----:B------:R-:W-:Y:S02]  /*44e0*/  UIMAD UR14, UR5, UR15, UR7 ;  /* 0x0000000f050e72a4 */ /* 0x000fe4000f8e0207 */
[----:B------:R-:W-:Y:S11]  /*44f0*/  UIMAD UR13, UR6, UR50, UR4 ;  /* 0x00000032060d72a4 */ /* 0x000ff6000f8e0204 */
[----:B------:R-:W-:Y:S01]  /*4500*/  @!UPT UIADD3 URZ, UPT, UPT, URZ, URZ, URZ ;  /* 0x000000fffffff290 */ /* 0x000fe2000fffe0ff */
.L_x_77:
[----:B------:R-:W2:Y:S01]  /*4510*/  @!UP3 LDCU.128 UR8, c[0x0][0xb10] ;  /* 0x00016200ff08b7ac */ /* 0x000ea20008000c00 */
[----:B------:R-:W-:Y:S01]  /*4520*/  IMAD.MOV.U32 R10, RZ, RZ, 0x1 ;  /* 0x00000001ff0a7424 */ /* 0x000fe200078e00ff */
[C---:B----4-:R-:W-:Y:S02]  /*4530*/  ISETP.NE.U32.AND P1, PT, R4.reuse, RZ, PT ;  /* 0x000000ff0400720c */ /* 0x050fe40003f25070 */
[----:B------:R-:W-:Y:S02]  /*4540*/  ISETP.NE.U32.AND P0, PT, R4, RZ, PT ;  /* 0x000000ff0400720c */ /* 0x000fe40003f05070 */
[C---:B------:R-:W-:Y:S01]  /*4550*/  ISETP.NE.AND.EX P1, PT, R5.reuse, RZ, PT, P1 ;  /* 0x000000ff0500720c */ /* 0x040fe20003f25310 */
[----:B------:R-:W3:Y:S01]  /*4560*/  @!UP3 LDCU UR5, c[0x0][0xb0c] ;  /* 0x00016180ff05b7ac */ /* 0x000ee20008000800 */
[----:B------:R-:W-:Y:S02]  /*4570*/  ISETP.NE.AND.EX P0, PT, R5, RZ, PT, P0 ;  /* 0x000000ff0500720c */ /* 0x000fe40003f05300 */
[----:B------:R-:W-:Y:S01]  /*4580*/  SHF.L.U32 R10, R10, 0x1f, RZ ;  /* 0x0000001f0a0a7819 */ /* 0x000fe200000006ff */
[----:B------:R-:W-:Y:S02]  /*4590*/  USHF.L.U32 UR43, UR16, 0x7, URZ ;  /* 0x00000007102b7899 */ /* 0x000fe400080006ff */
[----:B------:R-:W-:Y:S02]  /*45a0*/  USHF.L.U32 UR42, UR20, 0x7, URZ ;  /* 0x00000007142a7899 */ /* 0x000fe400080006ff */
[----:B--2---:R-:W-:Y:S07]  /*45b0*/  UIMAD.WIDE.U32 UR6, UR14, UR8, URZ ;  /* 0x000000080e0672a5 */ /* 0x004fee000f8e00ff */
[----:B------:R-:W-:Y:S01]  /*45c0*/  @!UP3 UMOV UR4, UR7 ;  /* 0x000000070004bc82 */ /* 0x000fe20008000000 */
[----:B---3--:R-:W-:Y:S02]  /*45d0*/  @!UP3 UISETP.NE.AND UP0, UPT, UR5, 0x1, UPT ;  /* 0x000000010500b88c */ /* 0x008fe4000bf05270 */
[----:B------:R-:W-:Y:S02]  /*45e0*/  @!UP3 USHF.R.U32.HI UR4, URZ, UR9, UR4 ;  /* 0x00000009ff04b299 */ /* 0x000fe40008011604 */
[----:B------:R-:W-:Y:S02]  /*45f0*/  UIMAD.WIDE.U32 UR6, UR13, UR11, URZ ;  /* 0x0000000b0d0672a5 */ /* 0x000fe4000f8e00ff */
[----:B------:R-:W-:Y:S02]  /*4600*/  @!UP3 USEL UR8, UR14, UR4, !UP0 ;  /* 0x000000040e08b287 */ /* 0x000fe4000c000000 */
[----:B------:R-:W-:Y:S03]  /*4610*/  @!UP3 UISETP.NE.AND UP0, UPT, UR10, 0x1, UPT ;  /* 0x000000010a00b88c */ /* 0x000fe6000bf05270 */
[----:B------:R-:W-:Y:S02]  /*4620*/  @!UP3 UMOV UR6, UR7 ;  /* 0x000000070006bc82 */ /* 0x000fe40008000000 */
[----:B------:R-:W2:Y:S02]  /*4630*/  @!UP3 LDCU UR4, c[0x0][0xb20] ;  /* 0x00016400ff04b7ac */ /* 0x000ea40008000800 */
[----:B--2---:R-:W-:Y:S04]  /*4640*/  @!UP3 USHF.R.U32.HI UR6, URZ, UR4, UR6 ;  /* 0x00000004ff06b299 */ /* 0x004fe80008011606 */
[----:B------:R-:W-:Y:S04]  /*4650*/  @!UP3 USEL UR6, UR13, UR6, !UP0 ;  /* 0x000000060d06b287 */ /* 0x000fe8000c000000 */
[----:B------:R-:W-:Y:S02]  /*4660*/  @!UP3 UIADD3 UR4, UPT, UPT, -UR8, UR6, URZ ;  /* 0x000000060804b290 */ /* 0x000fe4000fffe1ff */
[----:B------:R-:W-:Y:S02]  /*4670*/  @!UP3 UIADD3 UR6, UPT, UPT, UR8, -UR6, URZ ;  /* 0x800000060806b290 */ /* 0x000fe4000fffe0ff */
[----:B------:R-:W-:Y:S02]  /*4680*/  @!UP3 UIMAD UR14, UR4, UR5, UR14 ;  /* 0x00000005040eb2a4 */ /* 0x000fe4000f8e020e */
[----:B------:R-:W-:Y:S01]  /*4690*/  @!UP3 UIMAD UR13, UR6, UR10, UR13 ;  /* 0x0000000a060db2a4 */ /* 0x000fe2000f8e020d */
[----:B------:R-:W-:Y:S11]  /*46a0*/  BRA.U UP1, `(.L_x_78) ;  /* 0x0000000101107547 */ /* 0x000ff6000b800000 */
[----:B------:R-:W-:Y:S04]  /*46b0*/  MOV R6, UR46 ;  /* 0x0000002e00067c02 */ /* 0x000fe80008000f00 */
[----:B------:R-:W-:Y:S04]  /*46c0*/  SHF.L.U32 R6, R6, 0x1f, RZ ;  /* 0x0000001f06067819 */ /* 0x000fe800000006ff */
[----:B------:R-:W2:Y:S02]  /*46d0*/  SYNCS.PHASECHK.TRANS64.TRYWAIT P2, [UR21+0x98], R6 ;  /* 0x00009806ff0075a7 */ /* 0x000ea40008041115 */
[----:B--2---:R-:W-:Y:S05]  /*46e0*/  @!P2 BRA `(.L_x_79) ;  /* 0x00000074005ca947 */ /* 0x004fea0003800000 */
.L_x_78:
[----:B------:R-:W-:Y:S05]  /*46f0*/  @!P1 BRA `(.L_x_80) ;  /* 0x0000000000309947 */ /* 0x000fea0003800000 */
[----:B------:R-:W-:Y:S01]  /*4700*/  ISETP.NE.U32.AND P1, PT, R2, RZ, PT ;  /* 0x000000ff0200720c */ /* 0x000fe20003f25070 */
[----:B------:R-:W2:Y:S01]  /*4710*/  LDCU.64 UR4, c[0x0][0x358] ;  /* 0x00006b00ff0477ac */ /* 0x000ea20008000a00 */
[----:B------:R-:W-:Y:S02]  /*4720*/  IMAD.MOV.U32 R52, RZ, RZ, 0x1 ;  /* 0x00000001ff347424 */ /* 0x000fe400078e00ff */
[----:B------:R-:W-:Y:S11]  /*4730*/  ISETP.NE.AND.EX P1, PT, R3, RZ, PT, P1 ;  /* 0x000000ff0300720c */ /* 0x000ff60003f25310 */
[----:B------:R-:W-:Y:S02]  /*4740*/  @!UPT UIADD3 URZ, UPT, UPT, URZ, URZ, URZ ;  /* 0x000000fffffff290 */ /* 0x000fe4000fffe0ff */
[----:B------:R-:W3:Y:S01]  /*4750*/  @P1 LDC.64 R8, c[0x0][0x888] ;  /* 0x00022200ff081b82 */ /* 0x000ee20000000a00 */
[----:B-1----:R-:W-:Y:S04]  /*4760*/  @P1 IMAD R0, R4, UR36, RZ ;  /* 0x0000002404001c24 */ /* 0x002fe8000f8e02ff */
[----:B---3--:R-:W-:Y:S04]  /*4770*/  @P1 IMAD.WIDE R8, R0, 0x4, R8 ;  /* 0x0000000400081825 */ /* 0x008fe800078e0208 */
[----:B------:R-:W-:Y:S01]  /*4780*/  HFMA2 R0, -RZ, RZ, 0, 5.9604644775390625e-08 ;  /* 0x00000001ff007431 */ /* 0x000fe200000001ff */
[----:B--2--5:R2:W5:Y:S04]  /*4790*/  @P1 LDG.E R27, desc[UR4][R8.64] ;  /* 0x00000004081b1981 */ /* 0x024568000c1e1900 */
[----:B------:R-:W-:Y:S01]  /*47a0*/  @!P1 PRMT R52, R0, 0x7610, R52 ;  /* 0x0000761000349816 */ /* 0x000fe20000000034 */
[----:B--2---:R-:W3:Y:S06]  /*47b0*/  @!P1 LDC R27, c[0x0][0x880] ;  /* 0x00022000ff1b9b82 */ /* 0x004eec0000000800 */
.L_x_80:
[----:B---3-5:R-:W-:Y:S01]  /*47c0*/  @!P0 FSETP.EQ.AND P1, PT, R27, RZ, PT ;  /* 0x000000ff1b00820b */ /* 0x028fe20003f22000 */
[----:B------:R-:W-:Y:S01]  /*47d0*/  @!UPT UIADD3 URZ, UPT, UPT, URZ, URZ, URZ ;  /* 0x000000fffffff290 */ /* 0x000fe2000fffe0ff */
[----:B------:R-:W-:Y:S11]  /*47e0*/  @!P0 BRA `(.L_x_81) ;  /* 0x0000000000188947 */ /* 0x000ff60003800000 */
[----:B------:R-:W-:Y:S02]  /*47f0*/  LOP3.LUT P0, RZ, R52, 0xff, RZ, 0xc0, !PT ;  /* 0x000000ff34ff7812 */ /* 0x000fe4000780c0ff */
[----:B------:R-:W-:Y:S04]  /*4800*/  ISETP.NE.U32.AND P1, PT, R2, RZ, PT ;  /* 0x000000ff0200720c */ /* 0x000fe80003f25070 */
[----:B------:R-:W-:Y:S04]  /*4810*/  ISETP.NE.AND.EX P1, PT, R3, RZ, PT, P1 ;  /* 0x000000ff0300720c */ /* 0x000fe80003f25310 */
[----:B------:R-:W-:Y:S03]  /*4820*/  PLOP3.LUT P1, PT, P1, PT, PT, 0x8, 0x80 ;  /* 0x000000000080781c */ /* 0x000fe60000f2e170 */
[----:B------:R-:W-:Y:S11]  /*4830*/  @P0 FSETP.EQ.AND P1, PT, R27, RZ, PT ;  /* 0x000000ff1b00020b */ /* 0x000ff60003f22000 */
[----:B------:R-:W-:Y:S02]  /*4840*/  @!UPT UIADD3 URZ, UPT, UPT, URZ, URZ, URZ ;  /* 0x000000fffffff290 */ /* 0x000fe4000fffe0ff */
.L_x_81:
[----:B------:R-:W2:Y:S01]  /*4850*/  SYNCS.PHASECHK.TRANS64.TRYWAIT P2, [UR21+0x70], R10 ;  /* 0x0000700aff0075a7 */ /* 0x000ea20008041115 */
[----:B------:R-:W-:Y:S04]  /*4860*/  ELECT P0, URZ, PT ;  /* 0x0000000000ff782f */ /* 0x000fe80003800000 */
[----:B------:R-:W-:Y:S11]  /*4870*/  PLOP3.LUT P1, PT, P1, P0, PT, 0xf2, 0x2f ;  /* 0x00000000002f781c */ /* 0x000ff60000f21e72 */
[----:B------:R-:W-:Y:S02]  /*4880*/  @!UPT UIADD3 URZ, UPT, UPT, URZ, URZ, URZ ;  /* 0x000000fffffff290 */ /* 0x000fe4000fffe0ff */
[----:B------:R-:W-:Y:S05]  /*4890*/  @!P1 IADD3 R8, P0, PT, R16, 0x580, RZ ;  /* 0x0000058010089810 */ /* 0x000fea0007f1e0ff */
[----:B-1----:R-:W-:Y:S01]  /*48a0*/  @!P1 IMAD.X R6, RZ, RZ, R17, P0 ;  /* 0x000000ffff069224 */ /* 0x002fe200000e0611 */
[----:B--2---:R-:W-:Y:S07]  /*48b0*/  @!P2 BRA `(.L_x_82) ;  /* 0x000000740000a947 */ /* 0x004fee0003800000 */
.L_x_207:
[----:B------:R-:W-:Y:S01]  /*48c0*/  @!P1 R2UR UR5, R8 ;  /* 0x00000000080592ca */ /* 0x000fe200000e0000 */
[----:B------:R-:W-:Y:S01]  /*48d0*/  VOTEU.ALL UP0, P1 ;  /* 0x0000000000ff7886 */ /* 0x000fe20000800000 */
[----:B------:R-:W-:Y:S01]  /*48e0*/  @!P1 R2UR UR4, R6 ;  /* 0x00000000060492ca */ /* 0x000fe200000e0000 */
[----:B-1----:R-:W-:Y:S01]  /*48f0*/  @!P1 IMAD.MOV.U32 R0, RZ, RZ, 0x2000 ;  /* 0x00002000ff009424 */ /* 0x002fe200078e00ff */
[----:B------:R-:W-:Y:S01]  /*4900*/  UMOV UR8, 0x0 ;  /* 0x0000000000087882 */ /* 0x000fe20000000000 */
[----:B------:R-:W-:Y:S01]  /*4910*/  UMOV UR9, 0x10000000 ;  /* 0x1000000000097882 */ /* 0x000fe20000000000 */
[----:B------:R-:W-:Y:S01]  /*4920*/  @!UP0 UIADD3 UR40, UPT, UPT, UR21, 0x200, URZ ;  /* 0x0000020015288890 */ /* 0x000fe2000fffe0ff */
[----:B------:R-:W-:Y:S01]  /*4930*/  VOTEU.ALL UP0, P1 ;  /* 0x0000000000ff7886 */ /* 0x000fe20000800000 */
[----:B------:R-:W-:Y:S01]  /*4940*/  UMOV UR44, UR36 ;  /* 0x00000024002c7c82 */ /* 0x000fe20008000000 */
[----:B------:R-:W-:Y:S04]  /*4950*/  UPRMT UR6, UR52, 0x654, UR41 ;  /* 0x0000065434067896 */ /* 0x000fe80008000029 */
[----:B------:R-:W-:Y:S02]  /*4960*/  IMAD.U32 R8, RZ, RZ, UR5 ;  /* 0x00000005ff087e24 */ /* 0x000fe4000f8e00ff */
[----:B------:R-:W-:Y:S03]  /*4970*/  IMAD.U32 R9, RZ, RZ, UR4 ;  /* 0x00000004ff097e24 */ /* 0x000fe6000f8e00ff */
[----:B------:R-:W-:Y:S02]  /*4980*/  @!P1 R2UR UR4, R8 ;  /* 0x00000000080492ca */ /* 0x000fe400000e0000 */
[----:B------:R-:W-:Y:S02]  /*4990*/  @!P1 R2UR UR5, R9 ;  /* 0x00000000090592ca */ /* 0x000fe400000e0000 */
[----:B------:R-:W-:Y:S05]  /*49a0*/  @!P1 IADD3 R8, P0, PT, R16, 0x580, RZ ;  /* 0x0000058010089810 */ /* 0x000fea0007f1e0ff */
[----:B------:R-:W-:Y:S06]  /*49b0*/  @!P1 IMAD.X R6, RZ, RZ, R17, P0 ;  /* 0x000000ffff069224 */ /* 0x000fec00000e0611 */
[----:B------:R1:W-:Y:S01]  /*49c0*/  @!UP0 UTMALDG.3D [UR40], [UR4], desc[UR8] ;  /* 0x00000828040085b4 */ /* 0x0003e20008011000 */
[----:B------:R1:W-:Y:S01]  /*49d0*/  @!P1 SYNCS.ARRIVE.TRANS64.RED.A0TR RZ, [UR21+0x50], R0 ;  /* 0x00005000ffff99a7 */ /* 0x0003e20008300415 */
[----:B------:R-:W-:Y:S01]  /*49e0*/  SYNCS.ARRIVE.TRANS64.RED.A1T0 RZ, [UR6], RZ ;  /* 0x000000ffffff79a7 */ /* 0x000fe20008100406 */
[----:B------:R-:W2:Y:S02]  /*49f0*/  SYNCS.PHASECHK.TRANS64.TRYWAIT P2, [UR21+0x78], R10 ;  /* 0x0000780aff0075a7 */ /* 0x000ea40008041115 */
[----:B-12---:R-:W-:Y:S05]  /*4a00*/  @!P2 BRA `(.L_x_83) ;  /* 0x0000007000c4a947 */ /* 0x006fea0003800000 */
.L_x_209:
[----:B------:R-:W-:Y:S01]  /*4a10*/  @!P1 R2UR UR5, R8 ;  /* 0x00000000080592ca */ /* 0x000fe200000e0000 */
[----:B------:R-:W-:Y:S01]  /*4a20*/  VOTEU.ALL UP0, P1 ;  /* 0x0000000000ff7886 */ /* 0x000fe20000800000 */
[----:B------:R-:W-:Y:S01]  /*4a30*/  @!P1 R2UR UR4, R6 ;  /* 0x00000000060492ca */ /* 0x000fe200000e0000 */
[----:B-1----:R-:W-:Y:S01]  /*4a40*/  @!P1 IMAD.MOV.U32 R0, RZ, RZ, 0x2000 ;  /* 0x00002000ff009424 */ /* 0x002fe200078e00ff */
[----:B------:R-:W-:Y:S01]  /*4a50*/  UMOV UR8, 0x0 ;  /* 0x0000000000087882 */ /* 0x000fe20000000000 */
[----:B------:R-:W-:Y:S01]  /*4a60*/  UMOV UR9, 0x10000000 ;  /* 0x1000000000097882 */ /* 0x000fe20000000000 */
[----:B------:R-:W-:Y:S02]  /*4a70*/  @!UP0 UIADD3 UR34, UPT, UPT, UR42, 0x10, URZ ;  /* 0x000000102a228890 */ /* 0x000fe4000fffe0ff */
[----:B------:R-:W-:Y:S01]  /*4a80*/  @!UP0 UIADD3 UR32, UPT, UPT, UR21, 0x2200, URZ ;  /* 0x0000220015208890 */ /* 0x000fe2000fffe0ff */
[----:B------:R-:W-:Y:S01]  /*4a90*/  VOTEU.ALL UP0, P1 ;  /* 0x0000000000ff7886 */ /* 0x000fe20000800000 */
[----:B------:R-:W-:Y:S01]  /*4aa0*/  UMOV UR35, UR43 ;  /* 0x0000002b00237c82 */ /* 0x000fe20008000000 */
[----:B------:R-:W-:Y:S02]  /*4ab0*/  UPRMT UR7, UR52, 0x654, UR33 ;  /* 0x0000065434077896 */ /* 0x000fe40008000021 */
        /* <DEDUP_REMOVED lines=11> */
.L_x_211:
        /* <DEDUP_REMOVED lines=10> */
[----:B------:R-:W-:Y:S02]  /*4c10*/  UMOV UR28, UR36 ;  /* 0x00000024001c7c82 */ /* 0x000fe40008000000 */
[----:B------:R-:W-:Y:S01]  /*4c20*/  IMAD.U32 R8, RZ, RZ, UR5 ;  /* 0x00000005ff087e24 */ /* 0x000fe2000f8e00ff */
[----:B------:R-:W-:Y:S01]  /*4c30*/  UPRMT UR29, UR52, 0x654, UR25 ;  /* 0x00000654341d7896 */ /* 0x000fe20008000019 */
        /* <DEDUP_REMOVED lines=10> */
.L_x_213:
        /* <DEDUP_REMOVED lines=16> */
[----:B------:R-:W-:Y:S02]  /*4de0*/  SHF.L.U32 R9, RZ, 0x1f, RZ ;  /* 0x0000001fff097819 */ /* 0x000fe400000006ff */
[----:B------:R-:W-:Y:S05]  /*4df0*/  @!P1 IADD3 R8, P0, PT, R16, 0x580, RZ ;  /* 0x0000058010089810 */ /* 0x000fea0007f1e0ff */
[----:B------:R-:W-:Y:S04]  /*4e00*/  @!P1 IMAD.X R6, RZ, RZ, R17, P0 ;  /* 0x000000ffff069224 */ /* 0x000fe800000e0611 */
[----:B------:R1:W-:Y:S01]  /*4e10*/  @!UP0 UTMALDG.3D [UR16], [UR4], desc[UR8] ;  /* 0x00000810040085b4 */ /* 0x0003e20008011000 */
[----:B------:R1:W-:Y:S01]  /*4e20*/  @!P1 SYNCS.ARRIVE.TRANS64.RED.A0TR RZ, [UR21+0x68], R0 ;  /* 0x00006800ffff99a7 */ /* 0x0003e20008300415 */
[----:B------:R-:W-:Y:S01]  /*4e30*/  SYNCS.ARRIVE.TRANS64.RED.A1T0 RZ, [UR24], RZ ;  /* 0x000000ffffff79a7 */ /* 0x000fe20008100418 */
[----:B------:R-:W2:Y:S02]  /*4e40*/  SYNCS.PHASECHK.TRANS64.TRYWAIT P2, [UR21+0x70], R9 ;  /* 0x00007009ff0075a7 */ /* 0x000ea40008041115 */
[----:B-12---:R-:W-:Y:S05]  /*4e50*/  @!P2 BRA `(.L_x_86) ;  /* 0x0000006c00f8a947 */ /* 0x006fea0003800000 */
.L_x_215:
[----:B------:R-:W-:Y:S01]  /*4e60*/  @!P1 R2UR UR5, R8 ;  /* 0x00000000080592ca */ /* 0x000fe200000e0000 */
[----:B------:R-:W-:Y:S01]  /*4e70*/  VOTEU.ALL UP0, P1 ;  /* 0x0000000000ff7886 */ /* 0x000fe20000800000 */
[----:B------:R-:W-:Y:S01]  /*4e80*/  @!P1 R2UR UR4, R6 ;  /* 0x00000000060492ca */ /* 0x000fe200000e0000 */
[----:B-1----:R-:W-:Y:S01]  /*4e90*/  @!P1 IMAD.MOV.U32 R0, RZ, RZ, 0x2000 ;  /* 0x00002000ff009424 */ /* 0x002fe200078e00ff */
[----:B------:R-:W-:Y:S01]  /*4ea0*/  UMOV UR18, 0x0 ;  /* 0x0000000000127882 */ /* 0x000fe20000000000 */
[----:B------:R-:W-:Y:S01]  /*4eb0*/  UMOV UR19, 0x10000000 ;  /* 0x1000000000137882 */ /* 0x000fe20000000000 */
[----:B------:R-:W-:Y:S01]  /*4ec0*/  @!UP0 UIADD3 UR10, UPT, UPT, UR42, 0x40, URZ ;  /* 0x000000402a0a8890 */ /* 0x000fe2000fffe0ff */
[----:B------:R-:W-:Y:S01]  /*4ed0*/  @!P1 IADD3 R8, P0, PT, R16, 0x580, RZ ;  /* 0x0000058010089810 */ /* 0x000fe20007f1e0ff */
[----:B------:R-:W-:Y:S01]  /*4ee0*/  @!UP0 UIADD3 UR8, UPT, UPT, UR21, 0x200, URZ ;  /* 0x0000020015088890 */ /* 0x000fe2000fffe0ff */
[----:B------:R-:W-:Y:S01]  /*4ef0*/  VOTEU.ALL UP0, P1 ;  /* 0x0000000000ff7886 */ /* 0x000fe20000800000 */
[----:B------:R-:W-:Y:S01]  /*4f00*/  UMOV UR9, UR41 ;  /* 0x0000002900097c82 */ /* 0x000fe20008000000 */
[----:B------:R-:W-:Y:S02]  /*4f10*/  UMOV UR11, UR43 ;  /* 0x0000002b000b7c82 */ /* 0x000fe40008000000 */
[----:B------:R-:W-:Y:S01]  /*4f20*/  IMAD.U32 R18, RZ, RZ, UR5 ;  /* 0x00000005ff127e24 */ /* 0x000fe2000f8e00ff */
[----:B------:R-:W-:Y:S01]  /*4f30*/  UMOV UR12, UR36 ;  /* 0x00000024000c7c82 */ /* 0x000fe20008000000 */
[----:B------:R-:W-:Y:S02]  /*4f40*/  IMAD.U32 R19, RZ, RZ, UR4 ;  /* 0x00000004ff137e24 */ /* 0x000fe4000f8e00ff */
[----:B------:R-:W-:Y:S01]  /*4f50*/  @!P1 IMAD.X R6, RZ, RZ, R17, P0 ;  /* 0x000000ffff069224 */ /* 0x000fe200000e0611 */
[----:B------:R-:W-:Y:S02]  /*4f60*/  @!P1 R2UR UR4, R18 ;  /* 0x00000000120492ca */ /* 0x000fe400000e0000 */
[----:B------:R-:W-:Y:S11]  /*4f70*/  @!P1 R2UR UR5, R19 ;  /* 0x00000000130592ca */ /* 0x000ff600000e0000 */
[----:B------:R-:W-:Y:S02]  /*4f80*/  @!UPT UIADD3 URZ, UPT, UPT, URZ, URZ, URZ ;  /* 0x000000fffffff290 */ /* 0x000fe4000fffe0ff */
[----:B------:R1:W-:Y:S01]  /*4f90*/  @!UP0 UTMALDG.3D [UR8], [UR4], desc[UR18] ;  /* 0x00001208040085b4 */ /* 0x0003e20008011000 */
[----:B------:R1:W-:Y:S01]  /*4fa0*/  @!P1 SYNCS.ARRIVE.TRANS64.RED.A0TR RZ, [UR21+0x50], R0 ;  /* 0x00005000ffff99a7 */ /* 0x0003e20008300415 */
[----:B------:R-:W-:Y:S01]  /*4fb0*/  SYNCS.ARRIVE.TRANS64.RED.A1T0 RZ, [UR6], RZ ;  /* 0x000000ffffff79a7 */ /* 0x000fe20008100406 */
[----:B------:R-:W2:Y:S02]  /*4fc0*/  SYNCS.PHASECHK.TRANS64.TRYWAIT P2, [UR21+0x78], R9 ;  /* 0x00007809ff0075a7 */ /* 0x000ea40008041115 */
[----:B-12---:R-:W-:Y:S05]  /*4fd0*/  @!P2 BRA `(.L_x_87) ;  /* 0x0000006c00b0a947 */ /* 0x006fea0003800000 */
.L_x_217:
        /* <DEDUP_REMOVED lines=24> */
.L_x_219:
[----:B------:R-:W-:Y:S01]  /*5160*/  @!P1 R2UR UR5, R8 ;  /* 0x00000000080592ca */ /* 0x000fe200000e0000 */
[----:B------:R-:W-:Y:S01]  /*5170*/  VOTEU.ALL UP0, P1 ;  /* 0x0000000000ff7886 */ /* 0x000fe20000800000 */
[----:B------:R-:W-:Y:S01]  /*5180*/  @!P1 R2UR UR4, R6 ;  /* 0x00000000060492ca */ /* 0x000fe200000e0000 */
[----:B-1----:R-:W-:Y:S01]  /*5190*/  @!P1 IMAD.MOV.U32 R0, RZ, RZ, 0x2000 ;  /* 0x00002000ff009424 */ /* 0x002fe200078e00ff */
[----:B------:R-:W-:Y:S01]  /*51a0*/  UMOV UR6, 0x0 ;  /* 0x0000000000067882 */ /* 0x000fe20000000000 */
[----:B------:R-:W-:Y:S01]  /*51b0*/  UMOV UR7, 0x10000000 ;  /* 0x1000000000077882 */ /* 0x000fe20000000000 */
[----:B------:R-:W-:Y:S01]  /*51c0*/  @!UP0 UIADD3 UR10, UPT, UPT, UR42, 0x60, URZ ;  /* 0x000000602a0a8890 */ /* 0x000fe2000fffe0ff */
[----:B------:R-:W-:Y:S01]  /*51d0*/  VIADD R14, R14, 0x1 ;  /* 0x000000010e0e7836 */ /* 0x000fe20000000000 */
[----:B------:R-:W-:Y:S01]  /*51e0*/  @!UP0 UIADD3 UR8, UPT, UPT, UR21, 0x4200, URZ ;  /* 0x0000420015088890 */ /* 0x000fe2000fffe0ff */
[----:B------:R-:W-:Y:S01]  /*51f0*/  VOTEU.ALL UP0, P1 ;  /* 0x0000000000ff7886 */ /* 0x000fe20000800000 */
[----:B------:R-:W-:Y:S01]  /*5200*/  UMOV UR9, UR25 ;  /* 0x0000001900097c82 */ /* 0x000fe20008000000 */
[----:B------:R-:W-:Y:S02]  /*5210*/  UMOV UR11, UR43 ;  /* 0x0000002b000b7c82 */ /* 0x000fe40008000000 */
[----:B------:R-:W-:Y:S01]  /*5220*/  IMAD.U32 R18, RZ, RZ, UR5 ;  /* 0x00000005ff127e24 */ /* 0x000fe2000f8e00ff */
[----:B------:R-:W-:Y:S01]  /*5230*/  UMOV UR12, UR36 ;  /* 0x00000024000c7c82 */ /* 0x000fe20008000000 */
[----:B------:R-:W-:Y:S03]  /*5240*/  IMAD.U32 R19, RZ, RZ, UR4 ;  /* 0x00000004ff137e24 */ /* 0x000fe6000f8e00ff */
        /* <DEDUP_REMOVED lines=8> */
.L_x_221:
[----:B------:R-:W-:Y:S01]  /*52d0*/  @!P1 IADD3 R6, P0, PT, R16, 0x580, RZ ;  /* 0x0000058010069810 */ /* 0x000fe20007f1e0ff */
[----:B------:R-:W-:Y:S01]  /*52e0*/  VOTEU.ALL UP0, P1 ;  /* 0x0000000000ff7886 */ /* 0x000fe20000800000 */
[----:B------:R-:W-:Y:S01]  /*52f0*/  UMOV UR6, 0x0 ;  /* 0x0000000000067882 */ /* 0x000fe20000000000 */
[----:B------:R-:W-:Y:S01]  /*5300*/  UMOV UR7, 0x10000000 ;  /* 0x1000000000077882 */ /* 0x000fe20000000000 */
[----:B------:R-:W-:Y:S01]  /*5310*/  @!P1 R2UR UR5, R6 ;  /* 0x00000000060592ca */ /* 0x000fe200000e0000 */
[----:B-1----:R-:W-:Y:S01]  /*5320*/  @!P1 IMAD.X R0, RZ, RZ, R17, P0 ;  /* 0x000000ffff009224 */ /* 0x002fe200000e0611 */
[----:B------:R-:W-:Y:S01]  /*5330*/  @!UP0 UIADD3 UR10, UPT, UPT, UR42, 0x70, URZ ;  /* 0x000000702a0a8890 */ /* 0x000fe2000fffe0ff */
[----:B------:R-:W-:Y:S01]  /*5340*/  R2UR UR18, R54 ;  /* 0x00000000361272ca */ /* 0x000fe200000e0000 */
[----:B------:R-:W-:Y:S01]  /*5350*/  @!UP0 UIADD3 UR8, UPT, UPT, UR21, 0x6200, URZ ;  /* 0x0000620015088890 */ /* 0x000fe2000fffe0ff */
[----:B------:R-:W-:Y:S01]  /*5360*/  R2UR UR16, R55 ;  /* 0x00000000371072ca */ /* 0x000fe200000e0000 */
[----:B------:R-:W-:Y:S01]  /*5370*/  VOTEU.ALL UP0, P1 ;  /* 0x0000000000ff7886 */ /* 0x000fe20000800000 */
[----:B------:R-:W-:Y:S01]  /*5380*/  @!P1 R2UR UR4, R0 ;  /* 0x00000000000492ca */ /* 0x000fe200000e0000 */
[----:B------:R-:W-:Y:S01]  /*5390*/  UMOV UR9, UR17 ;  /* 0x0000001100097c82 */ /* 0x000fe20008000000 */
[----:B------:R-:W-:Y:S01]  /*53a0*/  UMOV UR11, UR43 ;  /* 0x0000002b000b7c82 */ /* 0x000fe20008000000 */
[----:B------:R-:W-:Y:S01]  /*53b0*/  UMOV UR12, UR36 ;  /* 0x00000024000c7c82 */ /* 0x000fe20008000000 */
[C---:B------:R-:W-:Y:S01]  /*53c0*/  ISETP.NE.AND P0, PT, R14.reuse, 0x2, PT ;  /* 0x000000020e00780c */ /* 0x040fe20003f05270 */
[----:B------:R-:W-:Y:S01]  /*53d0*/  UPLOP3.LUT UP1, UPT, UPT, UPT, UPT, 0x80, 0x8 ;  /* 0x000000000008789c */ /* 0x000fe20003f2f070 */
[----:B------:R-:W-:Y:S01]  /*53e0*/  IMAD.U32 R8, RZ, RZ, UR5 ;  /* 0x00000005ff087e24 */ /* 0x000fe2000f8e00ff */
[----:B------:R-:W-:Y:S01]  /*53f0*/  UMOV UR36, UR30 ;  /* 0x0000001e00247c82 */ /* 0x000fe20008000000 */
[----:B------:R-:W-:Y:S01]  /*5400*/  SEL R0, RZ, 0x1, P0 ;  /* 0x00000001ff007807 */ /* 0x000fe20000000000 */
[----:B------:R-:W-:Y:S01]  /*5410*/  UIADD3 UR20, UPT, UPT, UR13, UR18, URZ ;  /* 0x000000120d147290 */ /* 0x000fe2000fffe0ff */
[----:B------:R-:W-:Y:S01]  /*5420*/  SEL R14, R14, RZ, P0 ;  /* 0x000000ff0e0e7207 */ /* 0x000fe20000000000 */
[----:B------:R-:W-:Y:S01]  /*5430*/  UIADD3 UR16, UPT, UPT, UR14, UR16, URZ ;  /* 0x000000100e107290 */ /* 0x000fe2000fffe0ff */
[----:B------:R-:W-:Y:S01]  /*5440*/  LOP3.LUT R13, R13, R0, RZ, 0x3c, !PT ;  /* 0x000000000d0d7212 */ /* 0x000fe200078e3cff */
[----:B------:R-:W-:Y:S01]  /*5450*/  IMAD.U32 R9, RZ, RZ, UR4 ;  /* 0x00000004ff097e24 */ /* 0x000fe2000f8e00ff */
[----:B------:R-:W-:Y:S04]  /*5460*/  @!P1 R2UR UR4, R8 ;  /* 0x00000000080492ca */ /* 0x000fe800000e0000 */
[----:B------:R-:W-:Y:S11]  /*5470*/  @!P1 R2UR UR5, R9 ;  /* 0x00000000090592ca */ /* 0x000ff600000e0000 */
[----:B------:R-:W-:Y:S02]  /*5480*/  @!UPT UIADD3 URZ, UPT, UPT, URZ, URZ, URZ ;  /* 0x000000fffffff290 */ /* 0x000fe4000fffe0ff */
[----:B------:R2:W-:Y:S01]  /*5490*/  @!UP0 UTMALDG.3D [UR8], [UR4], desc[UR6] ;  /* 0x00000608040085b4 */ /* 0x0005e20008011000 */
[----:B------:R2:W-:Y:S01]  /*54a0*/  @!P1 SYNCS.ARRIVE.TRANS64.RED.A0TR RZ, [UR21+0x68], R7 ;  /* 0x00006807ffff99a7 */ /* 0x0005e20008300415 */
[----:B------:R-:W-:Y:S01]  /*54b0*/  SYNCS.ARRIVE.TRANS64.RED.A1T0 RZ, [UR24], RZ ;  /* 0x000000ffffff79a7 */ /* 0x000fe20008100418 */
[----:B------:R-:W-:Y:S05]  /*54c0*/  BRA.U UP2, `(.L_x_90) ;  /* 0xffffffe902f07547 */ /* 0x000fea000b83ffff */
[----:B------:R-:W1:Y:S02]  /*54d0*/  SYNCS.PHASECHK.TRANS64.TRYWAIT P0, [UR21+0x70], R10 ;  /* 0x0000700aff0075a7 */ /* 0x000e640008001115 */
[----:B-1----:R-:W-:Y:S05]  /*54e0*/  @!P0 BRA `(.L_x_91) ;  /* 0x0000006800b48947 */ /* 0x002fea0003800000 */
.L_x_223:
[----:B------:R-:W3:Y:S02]  /*54f0*/  SYNCS.PHASECHK.TRANS64.TRYWAIT P0, [UR21+0x78], R10 ;  /* 0x0000780aff0075a7 */ /* 0x000ee40008001115 */
[----:B---3--:R-:W-:Y:S05]  /*5500*/  @!P0 BRA `(.L_x_92) ;  /* 0x0000006800c48947 */ /* 0x008fea0003800000 */
.L_x_225:
[----:B------:R-:W3:Y:S01]  /*5510*/  SYNCS.PHASECHK.TRANS64.TRYWAIT P0, [UR21+0x80], R10 ;  /* 0x0000800aff0075a7 */ /* 0x000ee20008001115 */
[----:B-1----:R-:W-:Y:S01]  /*5520*/  HFMA2 R0, -RZ, RZ, 0, 5.9604644775390625e-08 ;  /* 0x00000001ff007431 */ /* 0x002fe200000001ff */
[----:B---3--:R-:W-:Y:S06]  /*5530*/  @!P0 BRA `(.L_x_93) ;  /* 0x0000006800d08947 */ /* 0x008fec0003800000 */
.L_x_227:
[----:B-1----:R-:W-:Y:S02]  /*5540*/  MOV R2, UR21 ;  /* 0x0000001500027c02 */ /* 0x002fe40008000f00 */
[----:B------:R-:W-:-:S07]  /*5550*/  SHF.L.U32 R0, R0, 0x1f, RZ ;  /* 0x0000001f00007819 */ /* 0x000fce00000006ff */
.L_x_94:
[----:B-1----:R1:W3:Y:S02]  /*5560*/  SYNCS.PHASECHK.TRANS64.TRYWAIT P0, [R2+URZ+0x88], R0 ;  /* 0x00008800020075a7 */ /* 0x0022e400080011ff */
[----:B---3--:R-:W-:Y:S05]  /*5570*/  @!P0 NANOSLEEP.SYNCS 0x989680 ;  /* 0x009896800000895d */ /* 0x008fea0003900000 */
[----:B------:R-:W3:Y:S02]  /*5580*/  @!P0 SYNCS.PHASECHK.TRANS64 P0, [R2+URZ+0x88], R0 ;  /* 0x00008800020085a7 */ /* 0x000ee400080010ff */
[----:B--23--:R-:W-:Y:S05]  /*5590*/  @P0 EXIT ;  /* 0x000000000000094d */ /* 0x00cfea0003800000 */
[----:B------:R-:W-:Y:S05]  /*55a0*/  BRA `(.L_x_94) ;  /* 0xfffffffc00ec7947 */ /* 0x000fea000383ffff */
.L_x_75:
[----:B------:R-:W-:-:S06]  /*55b0*/  UISETP.GE.AND UP0, UPT, UR17, 0x4, UPT ;  /* 0x000000041100788c */ /* 0x000fcc000bf06270 */
[----:B------:R-:W-:-:S13]  /*55c0*/  PLOP3.LUT P0, PT, PT, PT, UP0, 0x80, 0x8 ;  /* 0x000000000008781c */ /* 0x000fda0003f0f008 */
[----:B------:R-:W-:Y:S05]  /*55d0*/  @!P0 EXIT ;  /* 0x000000000000894d */ /* 0x000fea0003800000 */
[----:B------:R-:W-:Y:S01]  /*55e0*/  BAR.SYNC.DEFER_BLOCKING 0x6, 0xa0 ;  /* 0x0182800000007b1d */ /* 0x000fe20000010000 */
[C---:B------:R-:W-:Y:S01]  /*55f0*/  IMAD.SHL.U32 R2, R66.reuse, 0x10, RZ ;  /* 0x0000001042027824 */ /* 0x040fe200078e00ff */
[C---:B------:R-:W-:Y:S01]  /*5600*/  SHF.L.U32 R23, R66.reuse, 0x10, RZ ;  /* 0x0000001042177819 */ /* 0x040fe200000006ff */
[C---:B------:R-:W-:Y:S01]  /*5610*/  IMAD.SHL.U32 R65, R66.reuse, 0x2, RZ ;  /* 0x0000000242417824 */ /* 0x040fe200078e00ff */
[----:B------:R-:W-:Y:S01]  /*5620*/  LOP3.LUT R67, R66, 0x60, RZ, 0xc0, !PT ;  /* 0x0000006042437812 */ /* 0x000fe200078ec0ff */
[----:B------:R-:W-:Y:S01]  /*5630*/  HFMA2 R61, -RZ, RZ, 0, 0 ;  /* 0x00000000ff3d7431 */ /* 0x000fe200000001ff */
[----:B------:R-:W-:Y:S02]  /*5640*/  UMOV UR43, 0x400 ;  /* 0x00000400002b7882 */ /* 0x000fe40000000000 */
[----:B------:R-:W1:Y:S01]  /*5650*/  LDC.64 R50, c[0x0][0x8b0] ;  /* 0x00022c00ff327b82 */ /* 0x000e620000000a00 */
[----:B------:R-:W-:Y:S01]  /*5660*/  ULEA UR43, UR52, UR43, 0x18 ;  /* 0x0000002b342b7291 */ /* 0x000fe2000f8ec0ff */
[----:B------:R-:W-:Y:S01]  /*5670*/  LOP3.LUT R3, R2, 0x60, RZ, 0xc0, !PT ;  /* 0x0000006002037812 */ /* 0x000fe200078ec0ff */
[----:B------:R-:W2:Y:S01]  /*5680*/  LDCU.64 UR6, c[0x0][0x890] ;  /* 0x00011200ff0677ac */ /* 0x000ea20008000a00 */
[C---:B------:R-:W-:Y:S01]  /*5690*/  LOP3.LUT R64, R66.reuse, 0x2, RZ, 0xc0, !PT ;  /* 0x0000000242407812 */ /* 0x040fe200078ec0ff */
[----:B------:R-:W-:Y:S01]  /*56a0*/  IMAD.MOV.U32 R22, RZ, RZ, RZ ;  /* 0x000000ffff167224 */ /* 0x000fe200078e00ff */
[----:B------:R-:W-:Y:S01]  /*56b0*/  LOP3.LUT R65, R3, 0xc, R65, 0xf8, !PT ;  /* 0x0000000c03417812 */ /* 0x000fe200078ef841 */
[----:B------:R-:W-:Y:S01]  /*56c0*/  UIADD3 UR4, UPT, UPT, UR43, 0x200, URZ ;  /* 0x000002002b047890 */ /* 0x000fe2000fffe0ff */
[----:B------:R-:W3:Y:S01]  /*56d0*/  LDC.64 R48, c[0x0][0x8a8] ;  /* 0x00022a00ff307b82 */ /* 0x000ee20000000a00 */
[----:B------:R-:W-:Y:S01]  /*56e0*/  LOP3.LUT R23, R23, 0x600000, RZ, 0xc0, !PT ;  /* 0x0060000017177812 */ /* 0x000fe200078ec0ff */
[----:B------:R-:W-:Y:S01]  /*56f0*/  IMAD.MOV.U32 R59, RZ, RZ, RZ ;  /* 0x000000ffff3b7224 */ /* 0x000fe200078e00ff */
[----:B------:R-:W-:Y:S01]  /*5700*/  LOP3.LUT R65, R65, 0x790, R2, 0xf8, !PT ;  /* 0x0000079041417812 */ /* 0x000fe200078ef802 */
[----:B------:R-:W4:Y:S01]  /*5710*/  LDCU UR63, c[0x0][0x370] ;  /* 0x00006e00ff3f77ac */ /* 0x000f220008000800 */
[----:B------:R-:W-:Y:S01]  /*5720*/  IMAD.U32 R57, RZ, RZ, UR4 ;  /* 0x00000004ff397e24 */ /* 0x000fe2000f8e00ff */
[----:B------:R-:W-:-:S02]  /*5730*/  LOP3.LUT R66, R66, 0x4, RZ, 0xc0, !PT ;  /* 0x0000000442427812 */ /* 0x000fc400078ec0ff */
[----:B------:R-:W-:Y:S01]  /*5740*/  MOV R62, RZ ;  /* 0x000000ff003e7202 */ /* 0x000fe20000000f00 */
[----:B------:R-:W4:Y:S01]  /*5750*/  LDS R0, [UR43+0x150] ;  /* 0x0001502bff007984 */ /* 0x000f220008000800 */
[----:B------:R-:W-:Y:S01]  /*5760*/  LEA R65, R65, R57, 0x2 ;  /* 0x0000003941417211 */ /* 0x000fe200078e10ff */
[----:B------:R-:W1:Y:S01]  /*5770*/  LDCU.64 UR54, c[0x0][0x348] ;  /* 0x00006900ff3677ac */ /* 0x000e620008000a00 */
[----:B--2---:R-:W-:Y:S01]  /*5780*/  IMAD.U32 R69, RZ, RZ, UR6 ;  /* 0x00000006ff457e24 */ /* 0x004fe2000f8e00ff */
[----:B------:R-:W-:Y:S02]  /*5790*/  MOV R68, UR7 ;  /* 0x0000000700447c02 */ /* 0x000fe40008000f00 */
[--C-:B------:R-:W-:Y:S01]  /*57a0*/  IMAD R64, R64, -0x10, R65.reuse ;  /* 0xfffffff040407824 */ /* 0x100fe200078e0241 */
[----:B------:R-:W2:Y:S01]  /*57b0*/  LDCU UR42, c[0x0][0xb0c] ;  /* 0x00016180ff2a77ac */ /* 0x000ea20008000800 */
[----:B------:R-:W-:Y:S01]  /*57c0*/  IMAD R63, R66, -0x10, R65 ;  /* 0xfffffff0423f7824 */ /* 0x000fe200078e0241 */
[----:B------:R-:W1:Y:S01]  /*57d0*/  LDCU UR39, c[0x0][0xb30] ;  /* 0x00016600ff2777ac */ /* 0x000e620008000800 */
[----:B------:R-:W1:Y:S01]  /*57e0*/  LDCU.64 UR60, c[0x0][0x888] ;  /* 0x00011100ff3c77ac */ /* 0x000e620008000a00 */
[----:B------:R-:W1:Y:S01]  /*57f0*/  LDCU.64 UR40, c[0x0][0xb28] ;  /* 0x00016500ff2877ac */ /* 0x000e620008000a00 */
[----:B------:R-:W1:Y:S01]  /*5800*/  LDCU.128 UR56, c[0x0][0xb10] ;  /* 0x00016200ff3877ac */ /* 0x000e620008000c00 */
[----:B------:R-:W1:Y:S01]  /*5810*/  LDCU UR62, c[0x0][0x374] ;  /* 0x00006e80ff3e77ac */ /* 0x000e620008000800 */
[----:B------:R-:W-:Y:S01]  /*5820*/  UMOV UR53, URZ ;  /* 0x000000ff00357c82 */ /* 0x000fe20008000000 */
[----:B------:R-:W-:Y:S01]  /*5830*/  UMOV UR47, URZ ;  /* 0x000000ff002f7c82 */ /* 0x000fe20008000000 */
[----:B-1234-:R-:W-:-:S07]  /*5840*/  IMAD.IADD R23, R0, 0x1, R23 ;  /* 0x0000000100177824 */ /* 0x01efce00078e0217 */
.L_x_170:
[----:B------:R-:W-:Y:S02]  /*5850*/  LEA R0, R59, UR43, 0x3 ;  /* 0x0000002b3b007c11 */ /* 0x000fe4000f8e18ff */
[----:B------:R-:W-:Y:S02]  /*5860*/  SHF.L.U32 R2, R61, 0x1f, RZ ;  /* 0x0000001f3d027819 */ /* 0x000fe400000006ff */
[----:B-1----:R-:W-:Y:S02]  /*5870*/  LEA R4, R59, UR43, 0x4 ;  /* 0x0000002b3b047c11 */ /* 0x002fe4000f8e20ff */
[----:B------:R-:W1:Y:S02]  /*5880*/  SYNCS.PHASECHK.TRANS64.TRYWAIT P0, [R0+URZ+0xa0], R2 ;  /* 0x0000a002000075a7 */ /* 0x000e6400080011ff */
[----:B-1-3--:R-:W-:Y:S05]  /*5890*/  @!P0 BRA `(.L_x_95) ;  /* 0x0000006800108947 */ /* 0x00afea0003800000 */
.L_x_228:
[----:B------:R-:W-:Y:S01]  /*58a0*/  R2UR UR7, R70 ;  /* 0x00000000460772ca */ /* 0x000fe200000e0000 */
[----:B------:R-:W2:Y:S01]  /*58b0*/  LDS.128 R4, [R4+0x130] ;  /* 0x0001300004047984 */ /* 0x000ea20000000c00 */
[----:B-1----:R-:W-:Y:S01]  /*58c0*/  VIADD R0, R0, 0xb0 ;  /* 0x000000b000007836 */ /* 0x002fe20000000000 */
[----:B------:R-:W-:Y:S04]  /*58d0*/  UISETP.GE.AND UP0, UPT, UR45, 0x1, UPT ;  /* 0x000000012d00788c */ /* 0x000fe8000bf06270 */
[----:B------:R-:W-:Y:S01]  /*58e0*/  PRMT R0, RZ, 0x654, R0 ;  /* 0x00000654ff007816 */ /* 0x000fe20000000000 */
[----:B------:R-:W-:Y:S01]  /*58f0*/  @!PT LDS RZ, [RZ] ;  /* 0x00000000fffff984 */ /* 0x000fe20000000800 */
[----:B------:R-:W-:Y:S01]  /*5900*/  @!PT LDS RZ, [RZ] ;  /* 0x00000000fffff984 */ /* 0x000fe20000000800 */
[----:B------:R-:W-:Y:S01]  /*5910*/  @!PT LDS RZ, [RZ] ;  /* 0x00000000fffff984 */ /* 0x000fe20000000800 */
[----:B------:R-:W-:Y:S01]  /*5920*/  @!PT LDS RZ, [RZ] ;  /* 0x00000000fffff984 */ /* 0x000fe20000000800 */
[----:B------:R1:W-:Y:S06]  /*5930*/  MEMBAR.ALL.CTA ;  /* 0x0000000000007992 */ /* 0x0003ec0000008000 */
[----:B-1----:R-:W1:Y:S02]  /*5940*/  FENCE.VIEW.ASYNC.S ;  /* 0x00000000000073c6 */ /* 0x002e640000000000 */
[----:B-1----:R1:W-:Y:S01]  /*5950*/  SYNCS.ARRIVE.TRANS64.RED.A1T0 RZ, [R0+URZ], RZ ;  /* 0x000000ff00ff79a7 */ /* 0x0023e200081004ff */
[----:B--2---:R-:W-:Y:S11]  /*5960*/  LOP3.LUT P0, RZ, R6, 0x1, RZ, 0xc0, !PT ;  /* 0x0000000106ff7812 */ /* 0x004ff6000780c0ff */
[----:B------:R-:W-:Y:S02]  /*5970*/  @!UPT UIADD3 URZ, UPT, UPT, URZ, URZ, URZ ;  /* 0x000000fffffff290 */ /* 0x000fe4000fffe0ff */
[----:B------:R-:W-:Y:S01]  /*5980*/  VOTEU.ANY UP1, P0 ;  /* 0x0000000000ff7886 */ /* 0x000fe20000020100 */
[----:B------:R-:W-:Y:S01]  /*5990*/  PLOP3.LUT P0, PT, PT, PT, UP1, 0x80, 0x8 ;  /* 0x000000000008781c */ /* 0x000fe20003f0f018 */
[----:B------:R-:W-:Y:S06]  /*59a0*/  UP2UR UR4, UPR, URZ, 0x2 ;  /* 0x00000002ff047883 */ /* 0x000fec0008000000 */
[----:B------:R-:W-:Y:S06]  /*59b0*/  IMAD.U32 R71, RZ, RZ, UR4 ;  /* 0x00000004ff477e24 */ /* 0x000fec000f8e00ff */
[----:B------:R-:W-:Y:S02]  /*59c0*/  @P0 SHF.R.U32.HI R2, RZ, 0x10, R5 ;  /* 0x00000010ff020819 */ /* 0x000fe40000011605 */
[----:B------:R-:W-:Y:S02]  /*59d0*/  @P0 MOV R3, R4 ;  /* 0x0000000400030202 */ /* 0x000fe40000000f00 */
[----:B------:R-:W-:Y:S02]  /*59e0*/  @P0 R2UR UR4, R2 ;  /* 0x00000000020402ca */ /* 0x000fe400000e0000 */
[----:B------:R-:W-:Y:S02]  /*59f0*/  @P0 LOP3.LUT R4, R5, 0xffff, RZ, 0xc0, !PT ;  /* 0x0000ffff05040812 */ /* 0x000fe400078ec0ff */
[----:B------:R-:W-:Y:S02]  /*5a00*/  @P0 R2UR UR6, R3 ;  /* 0x00000000030602ca */ /* 0x000fe400000e0000 */
[----:B------:R-:W-:Y:S07]  /*5a10*/  @P0 R2UR UR5, R4 ;  /* 0x00000000040502ca */ /* 0x000fee00000e0000 */
[----:B------:R-:W-:Y:S02]  /*5a20*/  @UP1 UMOV UR7, UR4 ;  /* 0x0000000400071c82 */ /* 0x000fe40008000000 */
[----:B------:R-:W-:Y:S02]  /*5a30*/  IMAD.U32 R70, RZ, RZ, UR7 ;  /* 0x00000007ff467e24 */ /* 0x000fe4000f8e00ff */
[----:B------:R-:W-:Y:S02]  /*5a40*/  @UP1 UMOV UR38, UR6 ;  /* 0x0000000600261c82 */ /* 0x000fe40008000000 */
[----:B------:R-:W-:Y:S01]  /*5a50*/  @UP1 UMOV UR37, UR5 ;  /* 0x0000000500251c82 */ /* 0x000fe20008000000 */
[----:B-1----:R-:W-:Y:S05]  /*5a60*/  BRA.U !UP0, `(.L_x_96) ;  /* 0x0000000108cc7547 */ /* 0x002fea000b800000 */
[----:B------:R-:W1:Y:S01]  /*5a70*/  LDCU UR12, c[0x0][0xb20] ;  /* 0x00016400ff0c77ac */ /* 0x000e620008000800 */
[----:B------:R-:W-:Y:S02]  /*5a80*/  UIMAD.WIDE.U32 UR4, UR62, UR59, URZ ;  /* 0x0000003b3e0472a5 */ /* 0x000fe4000f8e00ff */
[----:B------:R-:W-:Y:S02]  /*5a90*/  UIMAD.WIDE.U32 UR6, UR63, UR56, URZ ;  /* 0x000000383f0672a5 */ /* 0x000fe4000f8e00ff */
[----:B------:R-:W-:Y:S02]  /*5aa0*/  UISETP.NE.AND UP0, UPT, UR58, 0x1, UPT ;  /* 0x000000013a00788c */ /* 0x000fe4000bf05270 */
[----:B------:R-:W-:Y:S02]  /*5ab0*/  UIMAD.WIDE.U32 UR8, UR37, UR59, URZ ;  /* 0x0000003b250872a5 */ /* 0x000fe4000f8e00ff */
[----:B------:R-:W-:Y:S02]  /*5ac0*/  UIMAD.WIDE.U32 UR10, UR38, UR56, URZ ;  /* 0x00000038260a72a5 */ /* 0x000fe4000f8e00ff */
[----:B------:R-:W-:Y:S02]  /*5ad0*/  UISETP.NE.AND UP1, UPT, UR42, 0x1, UPT ;  /* 0x000000012a00788c */ /* 0x000fe4000bf25270 */
[----:B------:R-:W-:Y:S01]  /*5ae0*/  UISETP.NE.AND UP2, UPT, UR45, 0x1, UPT ;  /* 0x000000012d00788c */ /* 0x000fe2000bf45270 */
[----:B------:R-:W-:Y:S02]  /*5af0*/  UMOV UR4, UR5 ;  /* 0x0000000500047c82 */ /* 0x000fe40008000000 */
[----:B-1----:R-:W-:Y:S03]  /*5b00*/  USHF.R.U32.HI UR5, URZ, UR12, UR4 ;  /* 0x0000000cff057299 */ /* 0x002fe60008011604 */
[----:B------:R-:W-:Y:S02]  /*5b10*/  UMOV UR4, UR7 ;  /* 0x0000000700047c82 */ /* 0x000fe40008000000 */
[----:B------:R-:W-:Y:S02]  /*5b20*/  USHF.R.U32.HI UR7, URZ, UR57, UR4 ;  /* 0x00000039ff077299 */ /* 0x000fe40008011604 */
[----:B------:R-:W-:Y:S02]  /*5b30*/  USEL UR4, UR62, UR5, !UP0 ;  /* 0x000000053e047287 */ /* 0x000fe4000c000000 */
[----:B------:R-:W-:Y:S01]  /*5b40*/  USEL UR7, UR63, UR7, !UP1 ;  /* 0x000000073f077287 */ /* 0x000fe2000c800000 */
[----:B------:R-:W-:Y:S01]  /*5b50*/  UMOV UR5, UR9 ;  /* 0x0000000900057c82 */ /* 0x000fe20008000000 */
[----:B------:R-:W-:Y:S02]  /*5b60*/  UIMAD.WIDE.U32 UR8, UR4, UR40, URZ ;  /* 0x00000028040872a5 */ /* 0x000fe4000f8e00ff */
[----:B------:R-:W-:Y:S03]  /*5b70*/  USHF.R.U32.HI UR6, URZ, UR12, UR5 ;  /* 0x0000000cff067299 */ /* 0x000fe60008011605 */
[----:B------:R-:W-:Y:S01]  /*5b80*/  UMOV UR5, UR11 ;  /* 0x0000000b00057c82 */ /* 0x000fe20008000000 */
[----:B------:R-:W-:Y:S02]  /*5b90*/  UIMAD.WIDE.U32 UR10, UR7, UR40, URZ ;  /* 0x00000028070a72a5 */ /* 0x000fe4000f8e00ff */
[----:B------:R-:W-:Y:S02]  /*5ba0*/  USHF.R.U32.HI UR12, URZ, UR57, UR5 ;  /* 0x00000039ff0c7299 */ /* 0x000fe40008011605 */
[----:B------:R-:W-:Y:S01]  /*5bb0*/  USEL UR6, UR37, UR6, !UP0 ;  /* 0x0000000625067287 */ /* 0x000fe2000c000000 */
[----:B------:R-:W-:Y:S02]  /*5bc0*/  UMOV UR5, UR9 ;  /* 0x0000000900057c82 */ /* 0x000fe40008000000 */
[----:B------:R-:W-:Y:S01]  /*5bd0*/  UMOV UR10, UR11 ;  /* 0x0000000b000a7c82 */ /* 0x000fe20008000000 */
[----:B------:R-:W-:Y:S02]  /*5be0*/  @UP2 USHF.R.U32.HI UR4, URZ, UR41, UR5 ;  /* 0x00000029ff042299 */ /* 0x000fe40008011605 */
[----:B------:R-:W-:Y:S02]  /*5bf0*/  @UP2 USHF.R.U32.HI UR7, URZ, UR41, UR10 ;  /* 0x00000029ff072299 */ /* 0x000fe4000801160a */
[----:B------:R-:W-:Y:S02]  /*5c00*/  UIMAD UR4, UR45, UR4, URZ ;  /* 0x000000042d0472a4 */ /* 0x000fe4000f8e02ff */
        /* <DEDUP_REMOVED lines=8> */
[----:B------:R-:W-:Y:S02]  /*5c90*/  USEL UR11, UR6, UR4, !UP2 ;  /* 0x00000004060b7287 */ /* 0x000fe4000d000000 */
[----:B------:R-:W-:Y:S02]  /*5ca0*/  UIADD3 UR8, UPT, UPT, -UR5, URZ, URZ ;  /* 0x000000ff05087290 */ /* 0x000fe4000fffe1ff */
[----:B------:R-:W-:Y:S01]  /*5cb0*/  UIADD3 UR10, UPT, UPT, -UR11, URZ, URZ ;  /* 0x000000ff0b0a7290 */ /* 0x000fe2000fffe1ff */
[----:B------:R-:W-:Y:S01]  /*5cc0*/  @!UP0 UMOV UR4, UR9 ;  /* 0x0000000900048c82 */ /* 0x000fe20008000000 */
[----:B------:R-:W-:Y:S02]  /*5cd0*/  UIADD3 UR9, UPT, UPT, -UR6, URZ, URZ ;  /* 0x000000ff06097290 */ /* 0x000fe4000fffe1ff */
[----:B------:R-:W-:Y:S02]  /*5ce0*/  @!UP0 USHF.R.U32.HI UR4, URZ, UR41, UR4 ;  /* 0x00000029ff048299 */ /* 0x000fe40008011604 */
[----:B------:R-:W-:Y:S02]  /*5cf0*/  UIMAD UR10, UR45, UR10, UR6 ;  /* 0x0000000a2d0a72a4 */ /* 0x000fe4000f8e0206 */
[----:B------:R-:W-:Y:S04]  /*5d00*/  @!UP0 USEL UR4, UR5, UR4, !UP2 ;  /* 0x0000000405048287 */ /* 0x000fe8000d000000 */
[----:B------:R-:W-:Y:S02]  /*5d10*/  @!UP0 UIMAD UR10, UR7, UR10, UR4 ;  /* 0x0000000a070a82a4 */ /* 0x000fe4000f8e0204 */
[----:B------:R-:W-:Y:S02]  /*5d20*/  @!UP0 UIADD3 UR11, UPT, UPT, UR11, -UR4, URZ ;  /* 0x800000040b0b8290 */ /* 0x000fe4000fffe0ff */
[----:B------:R-:W-:Y:S02]  /*5d30*/  UIMAD UR7, UR42, UR8, UR38 ;  /* 0x000000082a0772a4 */ /* 0x000fe4000f8e0226 */
[----:B------:R-:W-:Y:S02]  /*5d40*/  @!UP0 UIMAD UR6, UR11, UR45, UR5 ;  /* 0x0000002d0b0682a4 */ /* 0x000fe4000f8e0205 */
[----:B------:R-:W-:Y:S01]  /*5d50*/  UIMAD UR4, UR58, UR9, UR37 ;  /* 0x000000093a0472a4 */ /* 0x000fe2000f8e0225 */
[----:B------:R-:W-:Y:S02]  /*5d60*/  @!UP0 UMOV UR5, UR10 ;  /* 0x0000000a00058c82 */ /* 0x000fe40008000000 */
[----:B------:R-:W-:Y:S02]  /*5d70*/  UIMAD UR38, UR5, UR42, UR7 ;  /* 0x0000002a052672a4 */ /* 0x000fe4000f8e0207 */
[----:B------:R-:W-:Y:S11]  /*5d80*/  UIMAD UR37, UR6, UR58, UR4 ;  /* 0x0000003a062572a4 */ /* 0x000ff6000f8e0204 */
[----:B------:R-:W-:Y:S01]  /*5d90*/  @!UPT UIADD3 URZ, UPT, UPT, URZ, URZ, URZ ;  /* 0x000000fffffff290 */ /* 0x000fe2000fffe0ff */
.L_x_96:
[----:B------:R-:W-:Y:S01]  /*5da0*/  UISETP.NE.AND UP0, UPT, UR39, 0x1, UPT ;  /* 0x000000012700788c */ /* 0x000fe2000bf05270 */
[----:B------:R-:W-:Y:S01]  /*5db0*/  LOP3.LUT P0, RZ, R57, 0x1b0, RZ, 0xc0, !PT ;  /* 0x000001b039ff7812 */ /* 0x000fe2000780c0ff */
[----:B------:R-:W-:Y:S01]  /*5dc0*/  USHF.L.U32 UR50, UR16, 0x7, URZ ;  /* 0x0000000710327899 */ /* 0x000fe200080006ff */
[----:B------:R-:W-:Y:S01]  /*5dd0*/  BSSY.RECONVERGENT B6, `(.L_x_97) ;  /* 0x0000034000067945 */ /* 0x000fe20003800200 */
[----:B------:R-:W-:Y:S01]  /*5de0*/  USHF.L.U32 UR49, UR20, 0x7, URZ ;  /* 0x0000000714317899 */ /* 0x000fe200080006ff */
[----:B------:R-:W-:Y:S06]  /*5df0*/  IADD3 R59, PT, PT, R59, 0x1, RZ ;  /* 0x000000013b3b7810 */ /* 0x000fec0007ffe0ff */
[----:B------:R-:W1:Y:S01]  /*5e00*/  @!UP0 LDCU.128 UR12, c[0x0][0xb10] ;  /* 0x00016200ff0c87ac */ /* 0x000e620008000c00 */
[----:B------:R-:W2:Y:S01]  /*5e10*/  @!UP0 LDCU UR5, c[0x0][0xb0c] ;  /* 0x00016180ff0587ac */ /* 0x000ea20008000800 */
[----:B------:R-:W3:Y:S01]  /*5e20*/  @!UP0 LDCU UR10, c[0x0][0xb20] ;  /* 0x00016400ff0a87ac */ /* 0x000ee20008000800 */
[----:B-1----:R-:W-:Y:S02]  /*5e30*/  UIMAD.WIDE.U32 UR8, UR38, UR12, URZ ;  /* 0x0000000c260872a5 */ /* 0x002fe4000f8e00ff */
[----:B------:R-:W-:Y:S02]  /*5e40*/  UIMAD.WIDE.U32 UR6, UR37, UR15, URZ ;  /* 0x0000000f250672a5 */ /* 0x000fe4000f8e00ff */
[----:B------:R-:W-:Y:S03]  /*5e50*/  @!UP0 UISETP.NE.AND UP1, UPT, UR14, 0x1, UPT ;  /* 0x000000010e00888c */ /* 0x000fe6000bf25270 */
[----:B------:R-:W-:Y:S01]  /*5e60*/  @!UP0 UMOV UR4, UR9 ;  /* 0x0000000900048c82 */ /* 0x000fe20008000000 */
[----:B--2---:R-:W-:Y:S02]  /*5e70*/  @!UP0 UISETP.NE.AND UP2, UPT, UR5, 0x1, UPT ;  /* 0x000000010500888c */ /* 0x004fe4000bf45270 */
[----:B------:R-:W-:Y:S01]  /*5e80*/  @!UP0 USHF.R.U32.HI UR4, URZ, UR13, UR4 ;  /* 0x0000000dff048299 */ /* 0x000fe20008011604 */
[----:B------:R-:W-:Y:S02]  /*5e90*/  @!UP0 UMOV UR6, UR7 ;  /* 0x0000000700068c82 */ /* 0x000fe40008000000 */
[----:B---3--:R-:W-:Y:S02]  /*5ea0*/  @!UP0 USHF.R.U32.HI UR6, URZ, UR10, UR6 ;  /* 0x0000000aff068299 */ /* 0x008fe40008011606 */
[----:B------:R-:W-:Y:S02]  /*5eb0*/  @!UP0 USEL UR7, UR38, UR4, !UP2 ;  /* 0x0000000426078287 */ /* 0x000fe4000d000000 */
[----:B------:R-:W-:Y:S04]  /*5ec0*/  @!UP0 USEL UR6, UR37, UR6, !UP1 ;  /* 0x0000000625068287 */ /* 0x000fe8000c800000 */
[----:B------:R-:W-:Y:S02]  /*5ed0*/  @!UP0 UIADD3 UR4, UPT, UPT, -UR7, UR6, URZ ;  /* 0x0000000607048290 */ /* 0x000fe4000fffe1ff */
[----:B------:R-:W-:Y:S02]  /*5ee0*/  @!UP0 UIADD3 UR6, UPT, UPT, UR7, -UR6, URZ ;  /* 0x8000000607068290 */ /* 0x000fe4000fffe0ff */
[----:B------:R-:W-:Y:S02]  /*5ef0*/  @!UP0 UIMAD UR38, UR4, UR5, UR38 ;  /* 0x00000005042682a4 */ /* 0x000fe4000f8e0226 */
[----:B------:R-:W-:Y:S01]  /*5f00*/  @!UP0 UIMAD UR37, UR6, UR14, UR37 ;  /* 0x0000000e062582a4 */ /* 0x000fe2000f8e0225 */
[----:B------:R-:W-:Y:S11]  /*5f10*/  @!P0 BRA `(.L_x_98) ;  /* 0x00000000007c8947 */ /* 0x000ff60003800000 */
[----:B------:R-:W1:Y:S01]  /*5f20*/  LDCU.64 UR8, c[0x4][0x80] ;  /* 0x01001000ff0877ac */ /* 0x000e620008000a00 */
[----:B------:R-:W-:Y:S01]  /*5f30*/  MOV R2, 0x0 ;  /* 0x0000000000027802 */ /* 0x000fe20000000f00 */
[----:B------:R-:W-:Y:S02]  /*5f40*/  HFMA2 R12, -RZ, RZ, 0, 5.9604644775390625e-08 ;  /* 0x00000001ff0c7431 */ /* 0x000fe400000001ff */
[----:B------:R-:W-:Y:S01]  /*5f50*/  IMAD.MOV.U32 R8, RZ, RZ, 0x70 ;  /* 0x00000070ff087424 */ /* 0x000fe200078e00ff */
[----:B------:R2:W3:Y:S01]  /*5f60*/  LDC.64 R14, c[0x4][R2] ;  /* 0x01000000020e7b82 */ /* 0x0004e20000000a00 */
[----:B------:R-:W4:Y:S01]  /*5f70*/  LDCU.64 UR6, c[0x4][0x88] ;  /* 0x01001100ff0677ac */ /* 0x000f220008000a00 */
[----:B------:R-:W-:Y:S01]  /*5f80*/  IMAD.MOV.U32 R13, RZ, RZ, RZ ;  /* 0x000000ffff0d7224 */ /* 0x000fe200078e00ff */
[----:B------:R-:W2:Y:S01]  /*5f90*/  LDCU.64 UR4, c[0x4][0x8] ;  /* 0x01000100ff0477ac */ /* 0x000ea20008000a00 */
[----:B-1----:R-:W-:Y:S01]  /*5fa0*/  MOV R5, UR9 ;  /* 0x0000000900057c02 */ /* 0x002fe20008000f00 */
[----:B------:R-:W-:Y:S01]  /*5fb0*/  IMAD.U32 R4, RZ, RZ, UR8 ;  /* 0x00000008ff047e24 */ /* 0x000fe2000f8e00ff */
[----:B----4-:R-:W-:Y:S01]  /*5fc0*/  MOV R7, UR7 ;  /* 0x0000000700077c02 */ /* 0x010fe20008000f00 */
[----:B------:R-:W-:Y:S01]  /*5fd0*/  IMAD.U32 R6, RZ, RZ, UR6 ;  /* 0x00000006ff067e24 */ /* 0x000fe2000f8e00ff */
[----:B--2---:R-:W-:Y:S01]  /*5fe0*/  MOV R11, UR5 ;  /* 0x00000005000b7c02 */ /* 0x004fe20008000f00 */
[----:B------:R-:W-:Y:S02]  /*5ff0*/  IMAD.U32 R10, RZ, RZ, UR4 ;  /* 0x00000004ff0a7e24 */ /* 0x000fe4000f8e00ff */
[----:B------:R-:W-:Y:S07]  /*6000*/  LEPC R20, `(.L_x_99) ;  /* 0x000000001014794e */ /* 0x000fee0000000000 */
[----:B---3-5:R-:W-:Y:S05]  /*6010*/  CALL.ABS.NOINC R14 ;  /* 0x000000000e007343 */ /* 0x028fea0003c00000 */
.L_x_99:
[----:B------:R-:W1:Y:S01]  /*6020*/  LDCU.64 UR8, c[0x4][0x80] ;  /* 0x01001000ff0877ac */ /* 0x000e620008000a00 */
[----:B------:R-:W2:Y:S01]  /*6030*/  LDC.64 R2, c[0x4][R2] ;  /* 0x0100000002027b82 */ /* 0x000ea20000000a00 */
[----:B------:R-:W-:Y:S02]  /*6040*/  HFMA2 R12, -RZ, RZ, 0, 5.9604644775390625e-08 ;  /* 0x00000001ff0c7431 */ /* 0x000fe400000001ff */
[----:B------:R-:W-:Y:S02]  /*6050*/  IMAD.MOV.U32 R8, RZ, RZ, 0x70 ;  /* 0x00000070ff087424 */ /* 0x000fe400078e00ff */
[----:B------:R-:W-:Y:S01]  /*6060*/  IMAD.MOV.U32 R13, RZ, RZ, RZ ;  /* 0x000000ffff0d7224 */ /* 0x000fe200078e00ff */
[----:B------:R-:W3:Y:S01]  /*6070*/  LDCU.64 UR6, c[0x4][0x88] ;  /* 0x01001100ff0677ac */ /* 0x000ee20008000a00 */
[----:B------:R-:W4:Y:S01]  /*6080*/  LDCU.64 UR4, c[0x4][0x8] ;  /* 0x01000100ff0477ac */ /* 0x000f220008000a00 */
[----:B-1----:R-:W-:Y:S02]  /*6090*/  MOV R4, UR8 ;  /* 0x0000000800047c02 */ /* 0x002fe40008000f00 */
[----:B------:R-:W-:Y:S02]  /*60a0*/  MOV R5, UR9 ;  /* 0x0000000900057c02 */ /* 0x000fe40008000f00 */
[----:B---3--:R-:W-:Y:S01]  /*60b0*/  MOV R7, UR7 ;  /* 0x0000000700077c02 */ /* 0x008fe20008000f00 */
[----:B------:R-:W-:Y:S01]  /*60c0*/  IMAD.U32 R6, RZ, RZ, UR6 ;  /* 0x00000006ff067e24 */ /* 0x000fe2000f8e00ff */
[----:B----4-:R-:W-:Y:S01]  /*60d0*/  MOV R11, UR5 ;  /* 0x00000005000b7c02 */ /* 0x010fe20008000f00 */
[----:B------:R-:W-:Y:S02]  /*60e0*/  IMAD.U32 R10, RZ, RZ, UR4 ;  /* 0x00000004ff0a7e24 */ /* 0x000fe4000f8e00ff */
[----:B------:R-:W-:Y:S07]  /*60f0*/  LEPC R20, `(.L_x_98) ;  /* 0x000000001014794e */ /* 0x000fee0000000000 */
[----:B--2---:R-:W-:Y:S05]  /*6100*/  CALL.ABS.NOINC R2 ;  /* 0x0000000002007343 */ /* 0x004fea0003c00000 */
.L_x_98:
[----:B------:R-:W-:Y:S05]  /*6110*/  BSYNC.RECONVERGENT B6 ;  /* 0x0000000000067941 */ /* 0x000fea0003800200 */
.L_x_97:
[----:B------:R-:W-:Y:S02]  /*6120*/  R2UR UR6, R56 ;  /* 0x00000000380672ca */ /* 0x000fe400000e0000 */
[----:B------:R-:W-:Y:S02]  /*6130*/  R2UR UR5, R69 ;  /* 0x00000000450572ca */ /* 0x000fe400000e0000 */
[----:B------:R-:W-:Y:S02]  /*6140*/  R2UR UR4, R68 ;  /* 0x00000000440472ca */ /* 0x000fe400000e0000 */
[----:B------:R-:W-:Y:S02]  /*6150*/  ISETP.NE.U32.AND P4, PT, R50, RZ, PT ;  /* 0x000000ff3200720c */ /* 0x000fe40003f85070 */
[----:B------:R-:W-:Y:S02]  /*6160*/  ISETP.NE.U32.AND P2, PT, RZ, UR60, PT ;  /* 0x0000003cff007c0c */ /* 0x000fe4000bf45070 */
[----:B------:R-:W-:Y:S02]  /*6170*/  ISETP.NE.AND.EX P4, PT, R51, RZ, PT, P4 ;  /* 0x000000ff3300720c */ /* 0x000fe40003f85340 */
[----:B------:R-:W-:Y:S01]  /*6180*/  ISETP.NE.AND.EX P2, PT, RZ, UR61, PT, P2 ;  /* 0x0000003dff007c0c */ /* 0x000fe2000bf45320 */
[----:B------:R-:W-:Y:S02]  /*6190*/  UISETP.NE.AND UP2, UPT, UR6, URZ, UPT ;  /* 0x000000ff0600728c */ /* 0x000fe4000bf45270 */
[----:B------:R-:W-:Y:S04]  /*61a0*/  UISETP.NE.U32.AND UP0, UPT, UR5, URZ, UPT ;  /* 0x000000ff0500728c */ /* 0x000fe8000bf05070 */
[----:B------:R-:W-:Y:S01]  /*61b0*/  UISETP.NE.AND.EX UP1, UPT, UR4, URZ, UPT, UP0 ;  /* 0x000000ff0400728c */ /* 0x000fe2000bf25300 */
[----:B------:R-:W-:Y:S01]  /*61c0*/  PLOP3.LUT P1, PT, PT, PT, UP2, 0x80, 0x8 ;  /* 0x000000000008781c */ /* 0x000fe20003f2f028 */
[----:B------:R-:W-:Y:S03]  /*61d0*/  UPLOP3.LUT UP0, UPT, UPT, UPT, UPT, 0x40, 0x4 ;  /* 0x000000000004789c */ /* 0x000fe60003f0e870 */
[----:B------:R-:W-:Y:S06]  /*61e0*/  @UP2 UPLOP3.LUT UP0, UPT, UPT, UPT, UP1, 0x80, 0x8 ;  /* 0x000000000008289c */ /* 0x000fec0003f0f010 */
[----:B------:R-:W-:Y:S01]  /*61f0*/  PLOP3.LUT P0, PT, PT, PT, UP0, 0x80, 0x8 ;  /* 0x000000000008781c */ /* 0x000fe20003f0f008 */
[----:B------:R-:W-:Y:S01]  /*6200*/  @!UPT UIADD3 URZ, UPT, UPT, URZ, URZ, URZ ;  /* 0x000000fffffff290 */ /* 0x000fe2000fffe0ff */
[----:B------:R-:W-:Y:S11]  /*6210*/  BRA.U !UP1, `(.L_x_100) ;  /* 0x0000000109407547 */ /* 0x000ff6000b800000 */
[----:B------:R-:W-:Y:S01]  /*6220*/  UISETP.NE.U32.AND UP0, UPT, UR60, URZ, UPT ;  /* 0x000000ff3c00728c */ /* 0x000fe2000bf05070 */
[----:B------:R-:W-:Y:S01]  /*6230*/  R2UR UR6, R69 ;  /* 0x00000000450672ca */ /* 0x000fe200000e0000 */
[----:B------:R-:W1:Y:S01]  /*6240*/  LDCU.64 UR8, c[0x0][0x358] ;  /* 0x00006b00ff0877ac */ /* 0x000e620008000a00 */
[----:B------:R-:W-:Y:S02]  /*6250*/  HFMA2 R52, -RZ, RZ, 0, 5.9604644775390625e-08 ;  /* 0x00000001ff347431 */ /* 0x000fe400000001ff */
[----:B------:R-:W-:Y:S01]  /*6260*/  IMAD.MOV.U32 R0, RZ, RZ, 0x1 ;  /* 0x00000001ff007424 */ /* 0x000fe200078e00ff */
[----:B------:R-:W-:Y:S06]  /*6270*/  UISETP.NE.AND.EX UP0, UPT, UR61, URZ, UPT, UP0 ;  /* 0x000000ff3d00728c */ /* 0x000fec000bf05300 */
[----:B------:R-:W-:Y:S05]  /*6280*/  PLOP3.LUT P3, PT, PT, PT, UP0, 0x80, 0x8 ;  /* 0x000000000008781c */ /* 0x000fea0003f6f008 */
[----:B------:R-:W2:Y:S01]  /*6290*/  @UP0 LDCU.64 UR4, c[0x0][0x888] ;  /* 0x00011100ff0407ac */ /* 0x000ea20008000a00 */
[----:B------:R-:W-:Y:S07]  /*62a0*/  @UP0 UIMAD UR6, UR36, UR6, URZ ;  /* 0x00000006240602a4 */ /* 0x000fee000f8e02ff */
[----:B------:R-:W-:Y:S01]  /*62b0*/  @!P3 PRMT R52, R0, 0x7610, R52 ;  /* 0x000076100034b816 */ /* 0x000fe20000000034 */
[----:B--2---:R-:W-:Y:S06]  /*62c0*/  @UP0 UIMAD.WIDE UR4, UR6, 0x4, UR4 ;  /* 0x00000004060408a5 */ /* 0x004fec000f8e0204 */
[----:B------:R-:W-:Y:S02]  /*62d0*/  IMAD.U32 R2, RZ, RZ, UR4 ;  /* 0x00000004ff027e24 */ /* 0x000fe4000f8e00ff */
[----:B------:R-:W-:Y:S03]  /*62e0*/  IMAD.U32 R3, RZ, RZ, UR5 ;  /* 0x00000005ff037e24 */ /* 0x000fe6000f8e00ff */
[----:B------:R-:W2:Y:S02]  /*62f0*/  @!UP0 LDCU UR4, c[0x0][0x880] ;  /* 0x00011000ff0487ac */ /* 0x000ea40008000800 */
[----:B-1---5:R1:W5:Y:S02]  /*6300*/  @P3 LDG.E R27, desc[UR8][R2.64] ;  /* 0x00000008021b3981 */ /* 0x022364000c1e1900 */
[----:B-12---:R-:W-:Y:S02]  /*6310*/  @!P3 MOV R27, UR4 ;  /* 0x00000004001bbc02 */ /* 0x006fe40008000f00 */
.L_x_100:
[----:B------:R-:W-:Y:S05]  /*6320*/  @!P4 BRA `(.L_x_101) ;  /* 0x000000000024c947 */ /* 0x000fea0003800000 */
[----:B------:R-:W-:Y:S01]  /*6330*/  ISETP.NE.U32.AND P3, PT, R48, RZ, PT ;  /* 0x000000ff3000720c */ /* 0x000fe20003f65070 */
[----:B------:R-:W1:Y:S03]  /*6340*/  LDCU.64 UR4, c[0x0][0x358] ;  /* 0x00006b00ff0477ac */ /* 0x000e660008000a00 */
[----:B------:R-:W-:Y:S11]  /*6350*/  ISETP.NE.AND.EX P3, PT, R49, RZ, PT, P3 ;  /* 0x000000ff3100720c */ /* 0x000ff60003f65330 */
[----:B------:R-:W-:Y:S02]  /*6360*/  @!UPT UIADD3 URZ, UPT, UPT, URZ, URZ, URZ ;  /* 0x000000fffffff290 */ /* 0x000fe4000fffe0ff */
[----:B------:R-:W2:Y:S01]  /*6370*/  @P3 LDC.64 R2, c[0x0][0x8a8] ;  /* 0x00022a00ff023b82 */ /* 0x000ea20000000a00 */
[----:B------:R-:W-:Y:S04]  /*6380*/  @P3 IMAD R0, R50, UR36, RZ ;  /* 0x0000002432003c24 */ /* 0x000fe8000f8e02ff */
[----:B--2---:R-:W-:Y:S05]  /*6390*/  @P3 IMAD.WIDE R2, R0, 0x4, R2 ;  /* 0x0000000400023825 */ /* 0x004fea00078e0202 */
[----:B-1---5:R1:W5:Y:S02]  /*63a0*/  @P3 LDG.E R24, desc[UR4][R2.64] ;  /* 0x0000000402183981 */ /* 0x022364000c1e1900 */
[----:B-1----:R-:W2:Y:S02]  /*63b0*/  @!P3 LDC R24, c[0x0][0x8a0] ;  /* 0x00022800ff18bb82 */ /* 0x002ea40000000800 */
.L_x_101:
[----:B-----5:R-:W-:Y:S01]  /*63c0*/  FSETP.NEU.AND P3, PT, R27, RZ, PT ;  /* 0x000000ff1b00720b */ /* 0x020fe20003f6d000 */
[----:B------:R-:W-:Y:S01]  /*63d0*/  BSSY B1, `(.L_x_102) ;  /* 0x0000038000017945 */ /* 0x000fe20003800000 */
[----:B------:R-:W-:Y:S01]  /*63e0*/  SEL R3, RZ, 0xffffffff, P2 ;  /* 0xffffffffff037807 */ /* 0x000fe20001000000 */
[----:B------:R-:W-:Y:S01]  /*63f0*/  IMAD.MOV.U32 R74, RZ, RZ, 0x1 ;  /* 0x00000001ff4a7424 */ /* 0x000fe200078e00ff */
[----:B------:R-:W-:Y:S01]  /*6400*/  @P1 LOP3.LUT P2, RZ, R52, 0xff, RZ, 0xc0, !PT ;  /* 0x000000ff34ff1812 */ /* 0x000fe2000784c0ff */
[----:B------:R-:W-:Y:S01]  /*6410*/  IMAD R25, R22, 0x80, R23 ;  /* 0x0000008016197824 */ /* 0x000fe200078e0217 */
[----:B------:R-:W-:Y:S01]  /*6420*/  @P1 SEL R0, RZ, 0xffffffff, P3 ;  /* 0xffffffffff001807 */ /* 0x000fe20001800000 */
[----:B------:R-:W-:Y:S01]  /*6430*/  IMAD R60, R66, -0x10, R64 ;  /* 0xfffffff0423c7824 */ /* 0x000fe200078e0240 */
[----:B------:R-:W-:Y:S01]  /*6440*/  LEA R26, R22, UR43, 0x3 ;  /* 0x0000002b161a7c11 */ /* 0x000fe2000f8e18ff */
[----:B------:R-:W-:Y:S01]  /*6450*/  IMAD.MOV.U32 R73, RZ, RZ, RZ ;  /* 0x000000ffff497224 */ /* 0x000fe200078e00ff */
[C---:B------:R-:W-:Y:S02]  /*6460*/  @P0 SEL R0, R3.reuse, R0, !P2 ;  /* 0x0000000003000207 */ /* 0x040fe40005000000 */
[----:B------:R-:W-:Y:S02]  /*6470*/  CS2R R38, SRZ ;  /* 0x0000000000267805 */ /* 0x000fe4000001ff00 */
[----:B------:R-:W-:Y:S02]  /*6480*/  PLOP3.LUT P2, PT, PT, PT, UP1, 0x80, 0x8 ;  /* 0x000000000008781c */ /* 0x000fe40003f4f018 */
[----:B------:R-:W-:Y:S02]  /*6490*/  CS2R R36, SRZ ;  /* 0x0000000000247805 */ /* 0x000fe4000001ff00 */
[----:B------:R-:W-:Y:S02]  /*64a0*/  @P1 LOP3.LUT R0, R0, 0x1, RZ, 0xc0, !PT ;  /* 0x0000000100001812 */ /* 0x000fe400078ec0ff */
[----:B------:R-:W-:Y:S02]  /*64b0*/  CS2R R34, SRZ ;  /* 0x0000000000227805 */ /* 0x000fe4000001ff00 */
[----:B------:R-:W-:Y:S02]  /*64c0*/  LOP3.LUT P4, R58, R52, 0xff, RZ, 0xc0, !PT ;  /* 0x000000ff343a7812 */ /* 0x000fe4000788c0ff */
[----:B------:R-:W-:Y:S02]  /*64d0*/  CS2R R32, SRZ ;  /* 0x0000000000207805 */ /* 0x000fe4000001ff00 */
[----:B------:R-:W-:Y:S02]  /*64e0*/  ISETP.NE.U32.OR P5, PT, R0, 0x1, !P1 ;  /* 0x000000010000780c */ /* 0x000fe40004fa5470 */
[----:B------:R-:W-:Y:S02]  /*64f0*/  CS2R R42, SRZ ;  /* 0x00000000002a7805 */ /* 0x000fe4000001ff00 */
[----:B------:R-:W-:Y:S02]  /*6500*/  SEL R2, RZ, 0xffffffff, P3 ;  /* 0xffffffffff027807 */ /* 0x000fe40001800000 */
[----:B------:R-:W-:Y:S02]  /*6510*/  CS2R R40, SRZ ;  /* 0x0000000000287805 */ /* 0x000fe4000001ff00 */
[----:B------:R-:W-:Y:S02]  /*6520*/  P2R R72, PR, RZ, 0x20 ;  /* 0x00000020ff487803 */ /* 0x000fe40000000000 */
[----:B------:R-:W-:Y:S02]  /*6530*/  CS2R R46, SRZ ;  /* 0x00000000002e7805 */ /* 0x000fe4000001ff00 */
[----:B------:R-:W-:Y:S02]  /*6540*/  CS2R R44, SRZ ;  /* 0x00000000002c7805 */ /* 0x000fe4000001ff00 */
[----:B------:R-:W-:Y:S04]  /*6550*/  @P2 SEL R2, R3, R2, !P4 ;  /* 0x0000000203022207 */ /* 0x000fe80006000000 */
[----:B------:R-:W-:Y:S02]  /*6560*/  LOP3.LUT R2, R2, 0x1, RZ, 0xc0, !PT ;  /* 0x0000000102027812 */ /* 0x000fe400078ec0ff */
[----:B------:R-:W-:Y:S02]  /*6570*/  @P5 SHF.L.U32 R0, RZ, 0x1f, RZ ;  /* 0x0000001fff005819 */ /* 0x000fe400000006ff */
[----:B------:R-:W-:Y:S02]  /*6580*/  ISETP.NE.U32.AND P2, PT, R2, 0x1, PT ;  /* 0x000000010200780c */ /* 0x000fe40003f45070 */
[----:B------:R1:W3:Y:S02]  /*6590*/  @P5 SYNCS.PHASECHK.TRANS64.TRYWAIT P1, [UR43+0x50], R0 ;  /* 0x00005000ff0055a7 */ /* 0x0002e4000802112b */
[----:B------:R-:W-:Y:S02]  /*65a0*/  P2R R75, PR, RZ, 0x4 ;  /* 0x00000004ff4b7803 */ /* 0x000fe40000000000 */
[----:B-1----:R-:W-:Y:S04]  /*65b0*/  SHF.L.U32 R0, R62, 0x1f, RZ ;  /* 0x0000001f3e007819 */ /* 0x002fe800000006ff */
[----:B------:R1:W4:Y:S01]  /*65c0*/  SYNCS.PHASECHK.TRANS64.TRYWAIT P0, [R26+URZ+0xc0], R0 ;  /* 0x0000c0001a0075a7 */ /* 0x00032200080011ff */
[----:B---3--:R-:W-:Y:S01]  /*65d0*/  @P5 SEL R74, RZ, 0x1, !P1 ;  /* 0x00000001ff4a5807 */ /* 0x008fe20004800000 */
[----:B-1----:R-:W-:Y:S06]  /*65e0*/  @!P5 BRA `(.L_x_103) ;  /* 0x000000000058d947 */ /* 0x002fec0003800000 */
[----:B------:R-:W-:Y:S01]  /*65f0*/  IMAD.MOV.U32 R39, RZ, RZ, RZ ;  /* 0x000000ffff277224 */ /* 0x000fe200078e00ff */
[----:B------:R-:W-:Y:S01]  /*6600*/  ISETP.NE.AND P1, PT, R74, RZ, PT ;  /* 0x000000ff4a00720c */ /* 0x000fe20003f25270 */
[----:B------:R-:W-:Y:S01]  /*6610*/  BSSY B0, `(.L_x_104) ;  /* 0x000000c000007945 */ /* 0x000fe20003800000 */
[----:B------:R-:W-:Y:S02]  /*6620*/  CS2R R46, SRZ ;  /* 0x00000000002e7805 */ /* 0x000fe4000001ff00 */
[----:B------:R-:W-:Y:S02]  /*6630*/  CS2R R44, SRZ ;  /* 0x00000000002c7805 */ /* 0x000fe4000001ff00 */
[----:B------:R-:W-:Y:S02]  /*6640*/  CS2R R42, SRZ ;  /* 0x00000000002a7805 */ /* 0x000fe4000001ff00 */
[----:B------:R-:W-:Y:S02]  /*6650*/  CS2R R40, SRZ ;  /* 0x0000000000287805 */ /* 0x000fe4000001ff00 */
[----:B------:R-:W-:Y:S02]  /*6660*/  CS2R R34, SRZ ;  /* 0x0000000000227805 */ /* 0x000fe4000001ff00 */
[----:B------:R-:W-:Y:S02]  /*6670*/  CS2R R32, SRZ ;  /* 0x0000000000207805 */ /* 0x000fe4000001ff00 */
[----:B------:R-:W-:Y:S01]  /*6680*/  CS2R R36, SRZ ;  /* 0x0000000000247805 */ /* 0x000fe2000001ff00 */
[----:B------:R-:W-:Y:S06]  /*6690*/  @P1 BRA `(.L_x_105) ;  /* 0x00000000000c1947 */ /* 0x000fec0003800000 */
[----:B------:R-:W-:Y:S04]  /*66a0*/  SHF.L.U32 R3, RZ, 0x1f, RZ ;  /* 0x0000001fff037819 */ /* 0x000fe800000006ff */
[----:B------:R-:W1:Y:S02]  /*66b0*/  SYNCS.PHASECHK.TRANS64.TRYWAIT P1, [UR43+0x50], R3 ;  /* 0x00005003ff0075a7 */ /* 0x000e64000802112b */
[----:B-1----:R-:W-:Y:S05]  /*66c0*/  @!P1 BRA `(.L_x_106) ;  /* 0x0000005800989947 */ /* 0x002fea0003800000 */
.L_x_105:
[----:B------:R-:W-:Y:S05]  /*66d0*/  BSYNC B0 ;  /* 0x0000000000007941 */ /* 0x000fea0003800000 */
.L_x_104:
[----:B------:R-:W-:Y:S01]  /*66e0*/  ISETP.NE.AND P1, PT, R75, RZ, PT ;  /* 0x000000ff4b00720c */ /* 0x000fe20003f25270 */
[----:B------:R-:W-:Y:S11]  /*66f0*/  HFMA2 R73, -RZ, RZ, 0, 5.9604644775390625e-08 ;  /* 0x00000001ff497431 */ /* 0x000ff600000001ff */
[----:B------:R-:W-:Y:S01]  /*6700*/  @!UPT UIADD3 URZ, UPT, UPT, URZ, URZ, URZ ;  /* 0x000000fffffff290 */ /* 0x000fe2000fffe0ff */
[----:B------:R3:W1:Y:S04]  /*6710*/  @P1 LDS.128 R44, [R65] ;  /* 0x00000000412c1984 */ /* 0x0006680000000c00 */
[----:B------:R3:W1:Y:S04]  /*6720*/  @P1 LDS.128 R40, [R64+0x10] ;  /* 0x0000100040281984 */ /* 0x0006680000000c00 */
[----:B------:R3:W1:Y:S04]  /*6730*/  @P1 LDS.128 R32, [R63+0x20] ;  /* 0x000020003f201984 */ /* 0x0006680000000c00 */
[----:B------:R3:W1:Y:S02]  /*6740*/  @P1 LDS.128 R36, [R60+0x30] ;  /* 0x000030003c241984 */ /* 0x0006640000000c00 */
.L_x_103:
[----:B------:R-:W-:Y:S05]  /*6750*/  BSYNC B1 ;  /* 0x0000000000017941 */ /* 0x000fea0003800000 */
.L_x_102:
[----:B-1----:R-:W-:Y:S04]  /*6760*/  SHF.R.U32.HI R2, RZ, 0x15, R25 ;  /* 0x00000015ff027819 */ /* 0x002fe80000011619 */
[----:B------:R-:W-:Y:S01]  /*6770*/  LOP3.LUT P1, RZ, R2, 0x3, R53, 0x48, !PT ;  /* 0x0000000302ff7812 */ /* 0x000fe20007824835 */
[----:B------:R-:W-:Y:S01]  /*6780*/  @!UPT UIADD3 URZ, UPT, UPT, URZ, URZ, URZ ;  /* 0x000000fffffff290 */ /* 0x000fe2000fffe0ff */
[----:B----4-:R-:W-:Y:S11]  /*6790*/  @P0 BRA `(.L_x_107) ;  /* 0x0000000000080947 */ /* 0x010ff60003800000 */
[----:B------:R-:W1:Y:S02]  /*67a0*/  SYNCS.PHASECHK.TRANS64.TRYWAIT P0, [R26+URZ+0xc0], R0 ;  /* 0x0000c0001a0075a7 */ /* 0x000e6400080011ff */
[----:B-1----:R-:W-:Y:S05]  /*67b0*/  @!P0 BRA `(.L_x_108) ;  /* 0x0000005800748947 */ /* 0x002fea0003800000 */
.L_x_107:
[----:B------:R-:W-:Y:S05]  /*67c0*/  @!P1 BRA `(.L_x_109) ;  /* 0x0000000000409947 */ /* 0x000fea0003800000 */
[----:B------:R-:W4:Y:S01]  /*67d0*/  LDCU.64 UR8, c[0x4][0x70] ;  /* 0x01000e00ff0877ac */ /* 0x000f220008000a00 */
[----:B------:R-:W-:Y:S01]  /*67e0*/  MOV R3, 0x0 ;  /* 0x0000000000037802 */ /* 0x000fe20000000f00 */
[----:B------:R-:W-:Y:S02]  /*67f0*/  HFMA2 R12, -RZ, RZ, 0, 5.9604644775390625e-08 ;  /* 0x00000001ff0c7431 */ /* 0x000fe400000001ff */
[----:B------:R-:W-:Y:S02]  /*6800*/  IMAD.MOV.U32 R8, RZ, RZ, 0x192 ;  /* 0x00000192ff087424 */ /* 0x000fe400078e00ff */
[----:B------:R-:W-:Y:S01]  /*6810*/  IMAD.MOV.U32 R13, RZ, RZ, RZ ;  /* 0x000000ffff0d7224 */ /* 0x000fe200078e00ff */
[----:B------:R-:W5:Y:S01]  /*6820*/  LDCU.64 UR6, c[0x4][0x78] ;  /* 0x01000f00ff0677ac */ /* 0x000f620008000a00 */
[----:B------:R-:W1:Y:S01]  /*6830*/  LDC.64 R2, c[0x4][R3] ;  /* 0x0100000003027b82 */ /* 0x000e620000000a00 */
[----:B------:R-:W2:Y:S01]  /*6840*/  LDCU.64 UR4, c[0x4][0x10] ;  /* 0x01000200ff0477ac */ /* 0x000ea20008000a00 */
[----:B----4-:R-:W-:Y:S01]  /*6850*/  MOV R5, UR9 ;  /* 0x0000000900057c02 */ /* 0x010fe20008000f00 */
[----:B------:R-:W-:Y:S01]  /*6860*/  IMAD.U32 R4, RZ, RZ, UR8 ;  /* 0x00000008ff047e24 */ /* 0x000fe2000f8e00ff */
[----:B-----5:R-:W-:Y:S01]  /*6870*/  MOV R7, UR7 ;  /* 0x0000000700077c02 */ /* 0x020fe20008000f00 */
[----:B------:R-:W-:Y:S01]  /*6880*/  IMAD.U32 R6, RZ, RZ, UR6 ;  /* 0x00000006ff067e24 */ /* 0x000fe2000f8e00ff */
[----:B--2---:R-:W-:Y:S01]  /*6890*/  MOV R11, UR5 ;  /* 0x00000005000b7c02 */ /* 0x004fe20008000f00 */
[----:B------:R-:W-:Y:S02]  /*68a0*/  IMAD.U32 R10, RZ, RZ, UR4 ;  /* 0x00000004ff0a7e24 */ /* 0x000fe4000f8e00ff */
[----:B------:R-:W-:Y:S07]  /*68b0*/  LEPC R20, `(.L_x_109) ;  /* 0x000000001014794e */ /* 0x000fee0000000000 */
[----:B-1-3--:R-:W-:Y:S05]  /*68c0*/  CALL.ABS.NOINC R2 ;  /* 0x0000000002007343 */ /* 0x00afea0003c00000 */
.L_x_109:
[----:B------:R-:W-:Y:S01]  /*68d0*/  LOP3.LUT R20, R44, 0xffffe000, RZ, 0xc0, !PT ;  /* 0xffffe0002c147812 */ /* 0x000fe200078ec0ff */
[----:B------:R-:W-:Y:S05]  /*68e0*/  WARPSYNC.ALL ;  /* 0x0000000000007948 */ /* 0x000fea0003800000 */
[----:B------:R-:W-:Y:S01]  /*68f0*/  R2UR UR4, R25 ;  /* 0x00000000190472ca */ /* 0x000fe200000e0000 */
[----:B------:R-:W-:Y:S01]  /*6900*/  BSSY.RECONVERGENT B0, `(.L_x_110) ;  /* 0x0000058000007945 */ /* 0x000fe20003800200 */
[----:B------:R-:W-:Y:S11]  /*6910*/  ISETP.NE.AND P0, PT, R67, RZ, PT ;  /* 0x000000ff4300720c */ /* 0x000ff60003f05270 */
[----:B------:R-:W1:Y:S02]  /*6920*/  LDTM.x16 R4, tmem[UR4] ;  /* 0x00000004000479ee */ /* 0x000e640008240000 */
[C---:B-12---:R-:W-:Y:S01]  /*6930*/  FMUL R0, R24.reuse, R4 ;  /* 0x0000000418007220 */ /* 0x046fe20000400000 */
[C---:B------:R-:W-:Y:S01]  /*6940*/  FMUL R2, R24.reuse, R5 ;  /* 0x0000000518027220 */ /* 0x040fe20000400000 */
[C---:B------:R-:W-:Y:S01]  /*6950*/  FMUL R4, R24.reuse, R8 ;  /* 0x0000000818047220 */ /* 0x040fe20000400000 */
[C---:B------:R-:W-:Y:S01]  /*6960*/  FMUL R5, R24.reuse, R9 ;  /* 0x0000000918057220 */ /* 0x040fe20000400000 */
[C---:B------:R-:W-:Y:S01]  /*6970*/  FMUL R8, R24.reuse, R12 ;  /* 0x0000000c18087220 */ /* 0x040fe20000400000 */
[C---:B------:R-:W-:Y:S01]  /*6980*/  FMUL R9, R24.reuse, R13 ;  /* 0x0000000d18097220 */ /* 0x040fe20000400000 */
[C---:B------:R-:W-:Y:S01]  /*6990*/  FMUL R12, R24.reuse, R16 ;  /* 0x00000010180c7220 */ /* 0x040fe20000400000 */
[----:B------:R-:W-:Y:S01]  /*69a0*/  LOP3.LUT R16, R45, 0xffffe000, RZ, 0xc0, !PT ;  /* 0xffffe0002d107812 */ /* 0x000fe200078ec0ff */
[----:B------:R-:W-:Y:S01]  /*69b0*/  FMUL R13, R24, R17 ;  /* 0x00000011180d7220 */ /* 0x000fe20000400000 */
[----:B------:R-:W-:Y:S01]  /*69c0*/  LOP3.LUT R17, R46, 0xffffe000, RZ, 0xc0, !PT ;  /* 0xffffe0002e117812 */ /* 0x000fe200078ec0ff */
[----:B------:R-:W-:Y:S01]  /*69d0*/  FFMA R28, R27, R20, R0 ;  /* 0x000000141b1c7223 */ /* 0x000fe20000000000 */
[----:B------:R-:W-:Y:S01]  /*69e0*/  LOP3.LUT R0, R47, 0xffffe000, RZ, 0xc0, !PT ;  /* 0xffffe0002f007812 */ /* 0x000fe200078ec0ff */
[C---:B------:R-:W-:Y:S01]  /*69f0*/  FMUL R3, R24.reuse, R6 ;  /* 0x0000000618037220 */ /* 0x040fe20000400000 */
[C---:B------:R-:W-:Y:S01]  /*6a00*/  FMUL R6, R24.reuse, R10 ;  /* 0x0000000a18067220 */ /* 0x040fe20000400000 */
[C---:B------:R-:W-:Y:S01]  /*6a10*/  FMUL R7, R24.reuse, R7 ;  /* 0x0000000718077220 */ /* 0x040fe20000400000 */
[----:B------:R-:W-:Y:S01]  /*6a20*/  F2FP.TF32.F32.PACK_B R28, R28 ;  /* 0x0000001cff1c723e */ /* 0x000fe200024050ff */
[C---:B------:R-:W-:Y:S01]  /*6a30*/  FMUL R10, R24.reuse, R14 ;  /* 0x0000000e180a7220 */ /* 0x040fe20000400000 */
[----:B------:R-:W-:Y:S01]  /*6a40*/  FMUL R14, R24, R18 ;  /* 0x00000012180e7220 */ /* 0x000fe20000400000 */
[----:B------:R-:W-:Y:S01]  /*6a50*/  LOP3.LUT R18, R40, 0xffffe000, RZ, 0xc0, !PT ;  /* 0xffffe00028127812 */ /* 0x000fe200078ec0ff */
[----:B------:R-:W-:Y:S01]  /*6a60*/  FFMA R29, R27, R16, R2 ;  /* 0x000000101b1d7223 */ /* 0x000fe20000000002 */
[----:B------:R-:W-:Y:S01]  /*6a70*/  LOP3.LUT R2, R41, 0xffffe000, RZ, 0xc0, !PT ;  /* 0xffffe00029027812 */ /* 0x000fe200078ec0ff */
[----:B------:R-:W-:Y:S01]  /*6a80*/  FFMA R30, R27, R17, R3 ;  /* 0x000000111b1e7223 */ /* 0x000fe20000000003 */
[----:B------:R-:W-:Y:S01]  /*6a90*/  LOP3.LUT R3, R43, 0xffffe000, RZ, 0xc0, !PT ;  /* 0xffffe0002b037812 */ /* 0x000fe200078ec0ff */
[C---:B------:R-:W-:Y:S01]  /*6aa0*/  FFMA R31, R27.reuse, R0, R7 ;  /* 0x000000001b1f7223 */ /* 0x040fe20000000007 */
[----:B------:R-:W-:Y:S01]  /*6ab0*/  LOP3.LUT R0, R42, 0xffffe000, RZ, 0xc0, !PT ;  /* 0xffffe0002a007812 */ /* 0x000fe200078ec0ff */
[C---:B------:R-:W-:Y:S01]  /*6ac0*/  FFMA R4, R27.reuse, R18, R4 ;  /* 0x000000121b047223 */ /* 0x040fe20000000004 */
[----:B------:R-:W-:Y:S01]  /*6ad0*/  F2FP.TF32.F32.PACK_B R29, R29 ;  /* 0x0000001dff1d723e */ /* 0x000fe200024050ff */
[C---:B------:R-:W-:Y:S01]  /*6ae0*/  FFMA R5, R27.reuse, R2, R5 ;  /* 0x000000021b057223 */ /* 0x040fe20000000005 */
[----:B------:R-:W-:Y:S01]  /*6af0*/  FMUL R11, R24, R11 ;  /* 0x0000000b180b7220 */ /* 0x000fe20000400000 */
[----:B------:R-:W-:Y:S01]  /*6b00*/  F2FP.TF32.F32.PACK_B R30, R30 ;  /* 0x0000001eff1e723e */ /* 0x000fe200024050ff */
[C---:B------:R-:W-:Y:S01]  /*6b10*/  FFMA R6, R27.reuse, R0, R6 ;  /* 0x000000001b067223 */ /* 0x040fe20000000006 */
[----:B------:R-:W-:Y:S01]  /*6b20*/  F2FP.TF32.F32.PACK_B R31, R31 ;  /* 0x0000001fff1f723e */ /* 0x000fe200024050ff */
[----:B------:R-:W-:Y:S01]  /*6b30*/  FFMA R7, R27, R3, R11 ;  /* 0x000000031b077223 */ /* 0x000fe2000000000b */
[----:B------:R-:W-:Y:S01]  /*6b40*/  LOP3.LUT R2, R32, 0xffffe000, RZ, 0xc0, !PT ;  /* 0xffffe00020027812 */ /* 0x000fe200078ec0ff */
[----:B------:R-:W-:Y:S01]  /*6b50*/  FMUL R15, R24, R15 ;  /* 0x0000000f180f7220 */ /* 0x000fe20000400000 */
[----:B------:R-:W-:Y:S01]  /*6b60*/  LOP3.LUT R16, R33, 0xffffe000, RZ, 0xc0, !PT ;  /* 0xffffe00021107812 */ /* 0x000fe200078ec0ff */
[----:B------:R1:W-:Y:S01]  /*6b70*/  STS.128 [R65], R28 ;  /* 0x0000001c41007388 */ /* 0x0003e20000000c00 */
[----:B------:R-:W-:Y:S01]  /*6b80*/  LOP3.LUT R0, R34, 0xffffe000, RZ, 0xc0, !PT ;  /* 0xffffe00022007812 */ /* 0x000fe200078ec0ff */
[----:B------:R-:W-:Y:S01]  /*6b90*/  FFMA R8, R27, R2, R8 ;  /* 0x000000021b087223 */ /* 0x000fe20000000008 */
[----:B------:R-:W-:Y:S01]  /*6ba0*/  LOP3.LUT R2, R35, 0xffffe000, RZ, 0xc0, !PT ;  /* 0xffffe00023027812 */ /* 0x000fe200078ec0ff */
[C---:B------:R-:W-:Y:S01]  /*6bb0*/  FFMA R9, R27.reuse, R16, R9 ;  /* 0x000000101b097223 */ /* 0x040fe20000000009 */
[----:B------:R-:W-:Y:S01]  /*6bc0*/  F2FP.TF32.F32.PACK_B R4, R4 ;  /* 0x00000004ff04723e */ /* 0x000fe200024050ff */
[C---:B------:R-:W-:Y:S01]  /*6bd0*/  FFMA R10, R27.reuse, R0, R10 ;  /* 0x000000001b0a7223 */ /* 0x040fe2000000000a */
[----:B------:R-:W-:Y:S01]  /*6be0*/  F2FP.TF32.F32.PACK_B R5, R5 ;  /* 0x00000005ff05723e */ /* 0x000fe200024050ff */
[----:B------:R-:W-:Y:S01]  /*6bf0*/  FFMA R11, R27, R2, R15 ;  /* 0x000000021b0b7223 */ /* 0x000fe2000000000f */
[----:B------:R-:W-:Y:S01]  /*6c00*/  F2FP.TF32.F32.PACK_B R6, R6 ;  /* 0x00000006ff06723e */ /* 0x000fe200024050ff */
[----:B------:R-:W-:Y:S01]  /*6c10*/  FMUL R19, R24, R19 ;  /* 0x0000001318137220 */ /* 0x000fe20000400000 */
[----:B------:R-:W-:Y:S02]  /*6c20*/  F2FP.TF32.F32.PACK_B R7, R7 ;  /* 0x00000007ff07723e */ /* 0x000fe400024050ff */
[----:B------:R-:W-:Y:S02]  /*6c30*/  LOP3.LUT R3, R36, 0xffffe000, RZ, 0xc0, !PT ;  /* 0xffffe00024037812 */ /* 0x000fe400078ec0ff */
[----:B------:R-:W-:Y:S01]  /*6c40*/  LOP3.LUT R0, R37, 0xffffe000, RZ, 0xc0, !PT ;  /* 0xffffe00025007812 */ /* 0x000fe200078ec0ff */
[----:B------:R1:W-:Y:S01]  /*6c50*/  STS.128 [R64+0x10], R4 ;  /* 0x0000100440007388 */ /* 0x0003e20000000c00 */
        /* <DEDUP_REMOVED lines=8> */
[----:B------:R-:W-:Y:S02]  /*6ce0*/  F2FP.TF32.F32.PACK_B R10, R10 ;  /* 0x0000000aff0a723e */ /* 0x000fe400024050ff */
[----:B------:R-:W-:Y:S02]  /*6cf0*/  F2FP.TF32.F32.PACK_B R11, R11 ;  /* 0x0000000bff0b723e */ /* 0x000fe400024050ff */
[----:B------:R-:W-:Y:S02]  /*6d00*/  F2FP.TF32.F32.PACK_B R12, R12 ;  /* 0x0000000cff0c723e */ /* 0x000fe400024050ff */
[----:B------:R-:W-:Y:S01]  /*6d10*/  F2FP.TF32.F32.PACK_B R13, R13 ;  /* 0x0000000dff0d723e */ /* 0x000fe200024050ff */
[----:B------:R1:W-:Y:S01]  /*6d20*/  STS.128 [R63+0x20], R8 ;  /* 0x000020083f007388 */ /* 0x0003e20000000c00 */
[----:B------:R-:W-:Y:S02]  /*6d30*/  F2FP.TF32.F32.PACK_B R14, R14 ;  /* 0x0000000eff0e723e */ /* 0x000fe400024050ff */
[----:B------:R-:W-:Y:S05]  /*6d40*/  F2FP.TF32.F32.PACK_B R15, R15 ;  /* 0x0000000fff0f723e */ /* 0x000fea00024050ff */
[----:B------:R1:W-:Y:S01]  /*6d50*/  STS.128 [R60+0x30], R12 ;  /* 0x0000300c3c007388 */ /* 0x0003e20000000c00 */
[----:B------:R-:W-:Y:S01]  /*6d60*/  @!PT LDS RZ, [RZ] ;  /* 0x00000000fffff984 */ /* 0x000fe20000000800 */
[----:B------:R-:W-:Y:S01]  /*6d70*/  @!PT LDS RZ, [RZ] ;  /* 0x00000000fffff984 */ /* 0x000fe20000000800 */
[----:B------:R-:W-:Y:S01]  /*6d80*/  @!PT LDS RZ, [RZ] ;  /* 0x00000000fffff984 */ /* 0x000fe20000000800 */
[----:B------:R-:W-:Y:S01]  /*6d90*/  @!PT LDS RZ, [RZ] ;  /* 0x00000000fffff984 */ /* 0x000fe20000000800 */
[----:B------:R2:W-:Y:S07]  /*6da0*/  MEMBAR.ALL.CTA ;  /* 0x0000000000007992 */ /* 0x0005ee0000008000 */
[----:B--2---:R-:W2:Y:S02]  /*6db0*/  FENCE.VIEW.ASYNC.S ;  /* 0x00000000000073c6 */ /* 0x004ea40000000000 */
[----:B--2---:R-:W-:Y:S06]  /*6dc0*/  BAR.SYNC.DEFER_BLOCKING 0x1, 0x80 ;  /* 0x0042000000007b1d */ /* 0x004fec0000010000 */
[----:B------:R-:W-:Y:S05]  /*6dd0*/  @P0 BRA `(.L_x_111) ;  /* 0x0000000000280947 */ /* 0x000fea0003800000 */
[----:B------:R-:W-:Y:S01]  /*6de0*/  UIADD3 UR4, UPT, UPT, UR43, 0x200, URZ ;  /* 0x000002002b047890 */ /* 0x000fe2000fffe0ff */
[----:B------:R-:W-:Y:S05]  /*6df0*/  UMOV UR51, UR36 ;  /* 0x0000002400337c82 */ /* 0x000fea0008000000 */
[----:B------:R-:W-:Y:S01]  /*6e00*/  MOV R57, UR4 ;  /* 0x0000000400397c02 */ /* 0x000fe20008000f00 */
[----:B------:R-:W-:Y:S03]  /*6e10*/  UIADD3 UR4, UP0, UPT, UR54, 0x680, URZ ;  /* 0x0000068036047890 */ /* 0x000fe6000ff1e0ff */
[----:B------:R-:W-:Y:S01]  /*6e20*/  R2UR UR48, R57 ;  /* 0x00000000393072ca */ /* 0x000fe200000e0000 */
[----:B------:R-:W-:Y:S11]  /*6e30*/  UIADD3.X UR5, UPT, UPT, URZ, UR55, URZ, UP0, !UPT ;  /* 0x00000037ff057290 */ /* 0x000ff600087fe4ff */
[----:B------:R-:W-:Y:S01]  /*6e40*/  @!UPT UIADD3 URZ, UPT, UPT, URZ, URZ, URZ ;  /* 0x000000fffffff290 */ /* 0x000fe2000fffe0ff */
[----:B------:R2:W-:Y:S01]  /*6e50*/  UTMASTG.3D [UR48], [UR4] ;  /* 0x00000030040073b5 */ /* 0x0005e20008010000 */
[----:B------:R0:W-:Y:S01]  /*6e60*/  UTMACMDFLUSH ;  /* 0x00000000000079b7 */ /* 0x0001e20000000000 */
[----:B--2---:R-:W-:Y:S04]  /*6e70*/  DEPBAR.LE SB0, 0x1 ;  /* 0x000080400000791a */ /* 0x004fe80000000000 */
.L_x_111:
[----:B------:R-:W-:Y:S05]  /*6e80*/  BSYNC.RECONVERGENT B0 ;  /* 0x0000000000007941 */ /* 0x000fea0003800200 */
.L_x_110:
[----:B------:R-:W-:Y:S01]  /*6e90*/  BAR.SYNC.DEFER_BLOCKING 0x1, 0x80 ;  /* 0x0042000000007b1d */ /* 0x000fe20000010000 */
[----:B------:R-:W-:Y:S01]  /*6ea0*/  ISETP.NE.AND P1, PT, R72, RZ, PT ;  /* 0x000000ff4800720c */ /* 0x000fe20003f25270 */
[----:B------:R-:W-:Y:S01]  /*6eb0*/  UISETP.NE.AND UP0, UPT, UR53, URZ, UPT ;  /* 0x000000ff3500728c */ /* 0x000fe2000bf05270 */
[----:B------:R-:W-:Y:S11]  /*6ec0*/  LEA R2, R73, UR43, 0x3 ;  /* 0x0000002b49027c11 */ /* 0x000ff6000f8e18ff */
[----:B------:R-:W-:Y:S01]  /*6ed0*/  @P1 SHF.L.U32 R3, RZ, 0x1f, RZ ;  /* 0x0000001fff031819 */ /* 0x000fe200000006ff */
[----:B------:R-:W-:Y:S06]  /*6ee0*/  BRA.U !UP0, `(.L_x_112) ;  /* 0x0000000108247547 */ /* 0x000fec000b800000 */
[----:B-1----:R-:W-:Y:S01]  /*6ef0*/  IMAD.U32 R4, RZ, RZ, UR47 ;  /* 0x0000002fff047e24 */ /* 0x002fe2000f8e00ff */
[----:B------:R-:W-:Y:S01]  /*6f00*/  MOV R0, UR52 ;  /* 0x0000003400007c02 */ /* 0x000fe20008000f00 */
[----:B------:R-:W-:Y:S03]  /*6f10*/  UIADD3 UR4, UPT, UPT, UR47, 0x1, URZ ;  /* 0x000000012f047890 */ /* 0x000fe6000fffe0ff */
[----:B------:R-:W-:Y:S01]  /*6f20*/  @P1 LEA R4, R4, UR43, 0x3 ;  /* 0x0000002b04041c11 */ /* 0x000fe2000f8e18ff */
[----:B------:R-:W-:Y:S04]  /*6f30*/  UISETP.NE.AND UP0, UPT, UR4, 0x4, UPT ;  /* 0x000000040400788c */ /* 0x000fe8000bf05270 */
[----:B------:R-:W-:Y:S01]  /*6f40*/  @P1 VIADD R4, R4, 0x70 ;  /* 0x0000007004041836 */ /* 0x000fe20000000000 */
[----:B------:R-:W-:Y:S04]  /*6f50*/  USEL UR47, UR4, URZ, UP0 ;  /* 0x000000ff042f7287 */ /* 0x000fe80008000000 */
[----:B------:R-:W-:Y:S04]  /*6f60*/  @P1 PRMT R0, R0, 0x654, R4 ;  /* 0x0000065400001816 */ /* 0x000fe80000000004 */
[----:B------:R2:W-:Y:S04]  /*6f70*/  @P1 SYNCS.ARRIVE.TRANS64.RED.A1T0 RZ, [R0+URZ], RZ ;  /* 0x000000ff00ff19a7 */ /* 0x0005e800081004ff */
.L_x_112:
[----:B------:R-:W4:Y:S01]  /*6f80*/  @P1 SYNCS.PHASECHK.TRANS64.TRYWAIT P0, [R2+URZ+0x50], R3 ;  /* 0x00005003020015a7 */ /* 0x000f2200080011ff */
[----:B------:R-:W-:Y:S01]  /*6f90*/  BSSY B1, `(.L_x_113) ;  /* 0x0000016000017945 */ /* 0x000fe20003800000 */
[----:B----4-:R-:W-:Y:S03]  /*6fa0*/  @P1 SEL R74, RZ, 0x1, !P0 ;  /* 0x00000001ff4a1807 */ /* 0x010fe60004000000 */
[----:B------:R-:W-:Y:S05]  /*6fb0*/  @!P1 BRA `(.L_x_114) ;  /* 0x00000000004c9947 */ /* 0x000fea0003800000 */
[----:B------:R-:W-:Y:S01]  /*6fc0*/  ISETP.NE.AND P0, PT, R74, RZ, PT ;  /* 0x000000ff4a00720c */ /* 0x000fe20003f05270 */
[----:B------:R-:W-:Y:S01]  /*6fd0*/  BSSY B0, `(.L_x_115) ;  /* 0x000000b000007945 */ /* 0x000fe20003800000 */
[----:B------:R-:W-:Y:S11]  /*6fe0*/  ISETP.NE.AND P1, PT, R75, RZ, PT ;  /* 0x000000ff4b00720c */ /* 0x000ff60003f25270 */
[----:B------:R-:W-:Y:S02]  /*6ff0*/  @!UPT UIADD3 URZ, UPT, UPT, URZ, URZ, URZ ;  /* 0x000000fffffff290 */ /* 0x000fe4000fffe0ff */
[C---:B-1----:R-:W-:Y:S01]  /*7000*/  @P1 IMAD R6, R73.reuse, 0x2000, R65 ;  /* 0x0000200049061824 */ /* 0x042fe200078e0241 */
[C---:B------:R-:W-:Y:S01]  /*7010*/  @P1 LEA R4, R73.reuse, R63, 0xd ;  /* 0x0000003f49041211 */ /* 0x040fe200078e68ff */
[C---:B------:R-:W-:Y:S02]  /*7020*/  @P1 IMAD R5, R73.reuse, 0x2000, R64 ;  /* 0x0000200049051824 */ /* 0x040fe400078e0240 */
[----:B------:R-:W-:Y:S01]  /*7030*/  @P1 IMAD R3, R73, 0x2000, R60 ;  /* 0x0000200049031824 */ /* 0x000fe200078e023c */
[----:B------:R-:W-:Y:S06]  /*7040*/  @P0 BRA `(.L_x_116) ;  /* 0x00000000000c0947 */ /* 0x000fec0003800000 */
[----:B--2---:R-:W-:Y:S04]  /*7050*/  SHF.L.U32 R0, RZ, 0x1f, RZ ;  /* 0x0000001fff007819 */ /* 0x004fe800000006ff */
[----:B------:R-:W1:Y:S02]  /*7060*/  SYNCS.PHASECHK.TRANS64.TRYWAIT P0, [R2+URZ+0x50], R0 ;  /* 0x00005000020075a7 */ /* 0x000e6400080011ff */
[----:B-1----:R-:W-:Y:S05]  /*7070*/  @!P0 BRA `(.L_x_117) ;  /* 0x0000005000588947 */ /* 0x002fea0003800000 */
.L_x_116:
[----:B------:R-:W-:Y:S05]  /*7080*/  BSYNC B0 ;  /* 0x0000000000007941 */ /* 0x000fea0003800000 */
.L_x_115:
[----:B------:R-:W-:Y:S02]  /*7090*/  ISETP.NE.AND P0, PT, R75, RZ, PT ;  /* 0x000000ff4b00720c */ /* 0x000fe40003f05270 */
[----:B------:R-:W-:Y:S11]  /*70a0*/  IADD3 R73, PT, PT, R73, 0x1, RZ ;  /* 0x0000000149497810 */ /* 0x000ff60007ffe0ff */
[----:B------:R4:W1:Y:S04]  /*70b0*/  @P0 LDS.128 R44, [R6] ;  /* 0x00000000062c0984 */ /* 0x0008680000000c00 */
[----:B------:R4:W1:Y:S04]  /*70c0*/  @P0 LDS.128 R40, [R5+0x10] ;  /* 0x0000100005280984 */ /* 0x0008680000000c00 */
[----:B------:R4:W1:Y:S04]  /*70d0*/  @P0 LDS.128 R32, [R4+0x20] ;  /* 0x0000200004200984 */ /* 0x0008680000000c00 */
[----:B------:R4:W1:Y:S02]  /*70e0*/  @P0 LDS.128 R36, [R3+0x30] ;  /* 0x0000300003240984 */ /* 0x0008640000000c00 */
.L_x_114:
[----:B------:R-:W-:Y:S05]  /*70f0*/  BSYNC B1 ;  /* 0x0000000000017941 */ /* 0x000fea0003800000 */
.L_x_113:
[----:B-12---:R-:W-:Y:S05]  /*7100*/  VIADD R0, R25, 0x10 ;  /* 0x0000001019007836 */ /* 0x006fea0000000000 */
[----:B------:R-:W-:Y:S04]  /*7110*/  SHF.R.U32.HI R0, RZ, 0x15, R0 ;  /* 0x00000015ff007819 */ /* 0x000fe80000011600 */
[----:B------:R-:W-:Y:S11]  /*7120*/  LOP3.LUT P0, RZ, R0, 0x3, R53, 0x48, !PT ;  /* 0x0000000300ff7812 */ /* 0x000ff60007804835 */
[----:B------:R-:W-:Y:S02]  /*7130*/  @!UPT UIADD3 URZ, UPT, UPT, URZ, URZ, URZ ;  /* 0x000000fffffff290 */ /* 0x000fe4000fffe0ff */
[----:B------:R-:W-:Y:S05]  /*7140*/  @!P0 BRA `(.L_x_118) ;  /* 0x0000000000408947 */ /* 0x000fea0003800000 */
[----:B------:R-:W1:Y:S01]  /*7150*/  LDCU.64 UR8, c[0x4][0x70] ;  /* 0x01000e00ff0877ac */ /* 0x000e620008000a00 */
[----:B----4-:R-:W-:Y:S01]  /*7160*/  MOV R3, 0x0 ;  /* 0x0000000000037802 */ /* 0x010fe20000000f00 */
[----:B------:R-:W-:Y:S02]  /*7170*/  HFMA2 R12, -RZ, RZ, 0, 5.9604644775390625e-08 ;  /* 0x00000001ff0c7431 */ /* 0x000fe400000001ff */
[----:B------:R-:W-:Y:S02]  /*7180*/  IMAD.MOV.U32 R8, RZ, RZ, 0x192 ;  /* 0x00000192ff087424 */ /* 0x000fe400078e00ff */
[----:B------:R-:W-:Y:S01]  /*7190*/  IMAD.MOV.U32 R13, RZ, RZ, RZ ;  /* 0x000000ffff0d7224 */ /* 0x000fe200078e00ff */
[----:B------:R-:W2:Y:S01]  /*71a0*/  LDCU.64 UR6, c[0x4][0x78] ;  /* 0x01000f00ff0677ac */ /* 0x000ea20008000a00 */
[----:B------:R-:W4:Y:S01]  /*71b0*/  LDC.64 R2, c[0x4][R3] ;  /* 0x0100000003027b82 */ /* 0x000f220000000a00 */
[----:B------:R-:W5:Y:S01]  /*71c0*/  LDCU.64 UR4, c[0x4][0x10] ;  /* 0x01000200ff0477ac */ /* 0x000f620008000a00 */
[----:B-1----:R-:W-:Y:S01]  /*71d0*/  MOV R5, UR9 ;  /* 0x0000000900057c02 */ /* 0x002fe20008000f00 */
[----:B------:R-:W-:Y:S01]  /*71e0*/  IMAD.U32 R4, RZ, RZ, UR8 ;  /* 0x00000008ff047e24 */ /* 0x000fe2000f8e00ff */
[----:B--2---:R-:W-:Y:S01]  /*71f0*/  MOV R7, UR7 ;  /* 0x0000000700077c02 */ /* 0x004fe20008000f00 */
[----:B------:R-:W-:Y:S01]  /*7200*/  IMAD.U32 R6, RZ, RZ, UR6 ;  /* 0x00000006ff067e24 */ /* 0x000fe2000f8e00ff */
[----:B-----5:R-:W-:Y:S01]  /*7210*/  MOV R11, UR5 ;  /* 0x00000005000b7c02 */ /* 0x020fe20008000f00 */
[----:B------:R-:W-:Y:S02]  /*7220*/  IMAD.U32 R10, RZ, RZ, UR4 ;  /* 0x00000004ff0a7e24 */ /* 0x000fe4000f8e00ff */
[----:B------:R-:W-:Y:S07]  /*7230*/  LEPC R20, `(.L_x_118) ;  /* 0x000000001014794e */ /* 0x000fee0000000000 */
[----:B---34-:R-:W-:Y:S05]  /*7240*/  CALL.ABS.NOINC R2 ;  /* 0x0000000002007343 */ /* 0x018fea0003c00000 */
.L_x_118:
[----:B------:R-:W-:Y:S01]  /*7250*/  ISETP.NE.AND P6, PT, R72, RZ, PT ;  /* 0x000000ff4800720c */ /* 0x000fe20003fc5270 */
[----:B------:R-:W-:Y:S05]  /*7260*/  WARPSYNC.ALL ;  /* 0x0000000000007948 */ /* 0x000fea0003800000 */
[----:B------:R-:W-:Y:S01]  /*7270*/  R2UR UR4, R25 ;  /* 0x00000000190472ca */ /* 0x000fe200000e0000 */
[----:B------:R-:W-:Y:S01]  /*7280*/  IMAD.U32 R0, RZ, RZ, UR47 ;  /* 0x0000002fff007e24 */ /* 0x000fe2000f8e00ff */
[----:B------:R-:W-:Y:S01]  /*7290*/  LOP3.LUT R20, R44, 0xffffe000, RZ, 0xc0, !PT ;  /* 0xffffe0002c147812 */ /* 0x000fe200078ec0ff */
[----:B------:R-:W-:Y:S01]  /*72a0*/  IMAD.U32 R21, RZ, RZ, UR52 ;  /* 0x00000034ff157e24 */ /* 0x000fe2000f8e00ff */
[----:B------:R-:W-:Y:S01]  /*72b0*/  ISETP.NE.AND P0, PT, R67, RZ, PT ;  /* 0x000000ff4300720c */ /* 0x000fe20003f05270 */
[----:B------:R-:W-:Y:S02]  /*72c0*/  BSSY.RECONVERGENT B0, `(.L_x_119) ;  /* 0x000005b000007945 */ /* 0x000fe40003800200 */
[----:B------:R-:W-:Y:S05]  /*72d0*/  @P6 LEA R0, R0, UR43, 0x3 ;  /* 0x0000002b00006c11 */ /* 0x000fea000f8e18ff */
[----:B------:R-:W-:Y:S01]  /*72e0*/  @P6 VIADD R0, R0, 0x70 ;  /* 0x0000007000006836 */ /* 0x000fe20000000000 */
[----:B----4-:R-:W1:Y:S04]  /*72f0*/  LDTM.x16 R4, tmem[UR4+0x10] ;  /* 0x00001004000479ee */ /* 0x010e680008240000 */
[----:B------:R-:W-:Y:S01]  /*7300*/  @P6 PRMT R21, R21, 0x654, R0 ;  /* 0x0000065415156816 */ /* 0x000fe20000000000 */
[C---:B-1----:R-:W-:Y:S01]  /*7310*/  FMUL R0, R24.reuse, R4 ;  /* 0x0000000418007220 */ /* 0x042fe20000400000 */
[C---:B------:R-:W-:Y:S01]  /*7320*/  FMUL R4, R24.reuse, R8 ;  /* 0x0000000818047220 */ /* 0x040fe20000400000 */
[C---:B------:R-:W-:Y:S01]  /*7330*/  FMUL R8, R24.reuse, R12 ;  /* 0x0000000c18087220 */ /* 0x040fe20000400000 */
[C---:B------:R-:W-:Y:S01]  /*7340*/  FMUL R12, R24.reuse, R16 ;  /* 0x00000010180c7220 */ /* 0x040fe20000400000 */
[----:B------:R-:W-:Y:S01]  /*7350*/  LOP3.LUT R16, R45, 0xffffe000, RZ, 0xc0, !PT ;  /* 0xffffe0002d107812 */ /* 0x000fe200078ec0ff */
[C---:B------:R-:W-:Y:S01]  /*7360*/  FMUL R2, R24.reuse, R5 ;  /* 0x0000000518027220 */ /* 0x040fe20000400000 */
[C---:B------:R-:W-:Y:S01]  /*7370*/  FMUL R3, R24.reuse, R6 ;  /* 0x0000000618037220 */ /* 0x040fe20000400000 */
[----:B------:R-:W-:Y:S01]  /*7380*/  FMUL R5, R24, R9 ;  /* 0x0000000918057220 */ /* 0x000fe20000400000 */
[----:B------:R-:W-:Y:S01]  /*7390*/  FFMA R28, R27, R20, R0 ;  /* 0x000000141b1c7223 */ /* 0x000fe20000000000 */
[----:B------:R-:W-:Y:S01]  /*73a0*/  LOP3.LUT R0, R46, 0xffffe000, RZ, 0xc0, !PT ;  /* 0xffffe0002e007812 */ /* 0x000fe200078ec0ff */
[C---:B------:R-:W-:Y:S01]  /*73b0*/  FMUL R6, R24.reuse, R10 ;  /* 0x0000000a18067220 */ /* 0x040fe20000400000 */
[C---:B------:R-:W-:Y:S01]  /*73c0*/  FMUL R9, R24.reuse, R13 ;  /* 0x0000000d18097220 */ /* 0x040fe20000400000 */
[C---:B------:R-:W-:Y:S01]  /*73d0*/  FMUL R10, R24.reuse, R14 ;  /* 0x0000000e180a7220 */ /* 0x040fe20000400000 */
[----:B------:R-:W-:Y:S01]  /*73e0*/  F2FP.TF32.F32.PACK_B R28, R28 ;  /* 0x0000001cff1c723e */ /* 0x000fe200024050ff */
[C---:B------:R-:W-:Y:S01]  /*73f0*/  FMUL R13, R24.reuse, R17 ;  /* 0x00000011180d7220 */ /* 0x040fe20000400000 */
[----:B------:R-:W-:Y:S01]  /*7400*/  LOP3.LUT R17, R47, 0xffffe000, RZ, 0xc0, !PT ;  /* 0xffffe0002f117812 */ /* 0x000fe200078ec0ff */
[----:B------:R-:W-:Y:S01]  /*7410*/  FMUL R14, R24, R18 ;  /* 0x00000012180e7220 */ /* 0x000fe20000400000 */
[----:B------:R-:W-:Y:S01]  /*7420*/  LOP3.LUT R18, R40, 0xffffe000, RZ, 0xc0, !PT ;  /* 0xffffe00028127812 */ /* 0x000fe200078ec0ff */
[----:B------:R-:W-:Y:S01]  /*7430*/  FFMA R29, R27, R16, R2 ;  /* 0x000000101b1d7223 */ /* 0x000fe20000000002 */
[----:B------:R-:W-:Y:S01]  /*7440*/  LOP3.LUT R2, R41, 0xffffe000, RZ, 0xc0, !PT ;  /* 0xffffe00029027812 */ /* 0x000fe200078ec0ff */
[----:B------:R-:W-:Y:S01]  /*7450*/  FMUL R7, R24, R7 ;  /* 0x0000000718077220 */ /* 0x000fe20000400000 */
[----:B------:R-:W-:Y:S01]  /*7460*/  LOP3.LUT R16, R33, 0xffffe000, RZ, 0xc0, !PT ;  /* 0xffffe00021107812 */ /* 0x000fe200078ec0ff */
[C---:B------:R-:W-:Y:S01]  /*7470*/  FFMA R30, R27.reuse, R0, R3 ;  /* 0x000000001b1e7223 */ /* 0x040fe20000000003 */
[----:B------:R-:W-:Y:S01]  /*7480*/  LOP3.LUT R0, R42, 0xffffe000, RZ, 0xc0, !PT ;  /* 0xffffe0002a007812 */ /* 0x000fe200078ec0ff */
[C---:B------:R-:W-:Y:S01]  /*7490*/  FFMA R31, R27.reuse, R17, R7 ;  /* 0x000000111b1f7223 */ /* 0x040fe20000000007 */
[----:B------:R-:W-:Y:S01]  /*74a0*/  F2FP.TF32.F32.PACK_B R29, R29 ;  /* 0x0000001dff1d723e */ /* 0x000fe200024050ff */
[C---:B------:R-:W-:Y:S01]  /*74b0*/  FFMA R4, R27.reuse, R18, R4 ;  /* 0x000000121b047223 */ /* 0x040fe20000000004 */
[----:B------:R-:W-:Y:S01]  /*74c0*/  F2FP.TF32.F32.PACK_B R30, R30 ;  /* 0x0000001eff1e723e */ /* 0x000fe200024050ff */
[----:B------:R-:W-:Y:S01]  /*74d0*/  FFMA R5, R27, R2, R5 ;  /* 0x000000021b057223 */ /* 0x000fe20000000005 */
[----:B------:R-:W-:Y:S01]  /*74e0*/  LOP3.LUT R2, R43, 0xffffe000, RZ, 0xc0, !PT ;  /* 0xffffe0002b027812 */ /* 0x000fe200078ec0ff */
[----:B------:R-:W-:Y:S01]  /*74f0*/  FMUL R11, R24, R11 ;  /* 0x0000000b180b7220 */ /* 0x000fe20000400000 */
[----:B------:R-:W-:Y:S01]  /*7500*/  F2FP.TF32.F32.PACK_B R31, R31 ;  /* 0x0000001fff1f723e */ /* 0x000fe200024050ff */
[C---:B------:R-:W-:Y:S01]  /*7510*/  FFMA R6, R27.reuse, R0, R6 ;  /* 0x000000001b067223 */ /* 0x040fe20000000006 */
[----:B------:R-:W-:Y:S01]  /*7520*/  LOP3.LUT R3, R32, 0xffffe000, RZ, 0xc0, !PT ;  /* 0xffffe00020037812 */ /* 0x000fe200078ec0ff */
[----:B------:R-:W-:Y:S01]  /*7530*/  FFMA R7, R27, R2, R11 ;  /* 0x000000021b077223 */ /* 0x000fe2000000000b */
[----:B------:R-:W-:Y:S01]  /*7540*/  F2FP.TF32.F32.PACK_B R4, R4 ;  /* 0x00000004ff04723e */ /* 0x000fe200024050ff */
[----:B------:R1:W-:Y:S01]  /*7550*/  STS.128 [R65+0x2000], R28 ;  /* 0x0020001c41007388 */ /* 0x0003e20000000c00 */
[----:B------:R-:W-:Y:S01]  /*7560*/  LOP3.LUT R0, R34, 0xffffe000, RZ, 0xc0, !PT ;  /* 0xffffe00022007812 */ /* 0x000fe200078ec0ff */
[----:B------:R-:W-:Y:S01]  /*7570*/  FMUL R15, R24, R15 ;  /* 0x0000000f180f7220 */ /* 0x000fe20000400000 */
[----:B------:R-:W-:Y:S01]  /*7580*/  LOP3.LUT R2, R35, 0xffffe000, RZ, 0xc0, !PT ;  /* 0xffffe00023027812 */ /* 0x000fe200078ec0ff */
[C---:B------:R-:W-:Y:S01]  /*7590*/  FFMA R8, R27.reuse, R3, R8 ;  /* 0x000000031b087223 */ /* 0x040fe20000000008 */
[----:B------:R-:W-:Y:S01]  /*75a0*/  F2FP.TF32.F32.PACK_B R5, R5 ;  /* 0x00000005ff05723e */ /* 0x000fe200024050ff */
[C---:B------:R-:W-:Y:S01]  /*75b0*/  FFMA R9, R27.reuse, R16, R9 ;  /* 0x000000101b097223 */ /* 0x040fe20000000009 */
[----:B------:R-:W-:Y:S01]  /*75c0*/  F2FP.TF32.F32.PACK_B R6, R6 ;  /* 0x00000006ff06723e */ /* 0x000fe200024050ff */
[C---:B------:R-:W-:Y:S01]  /*75d0*/  FFMA R10, R27.reuse, R0, R10 ;  /* 0x000000001b0a7223 */ /* 0x040fe2000000000a */
[----:B------:R-:W-:Y:S01]  /*75e0*/  F2FP.TF32.F32.PACK_B R7, R7 ;  /* 0x00000007ff07723e */ /* 0x000fe200024050ff */
[----:B------:R-:W-:Y:S01]  /*75f0*/  FFMA R11, R27, R2, R15 ;  /* 0x000000021b0b7223 */ /* 0x000fe2000000000f */
[----:B------:R-:W-:Y:S01]  /*7600*/  LOP3.LUT R0, R36, 0xffffe000, RZ, 0xc0, !PT ;  /* 0xffffe00024007812 */ /* 0x000fe200078ec0ff */
[----:B------:R-:W-:Y:S01]  /*7610*/  FMUL R19, R24, R19 ;  /* 0x0000001318137220 */ /* 0x000fe20000400000 */
        /* <DEDUP_REMOVED lines=16> */
[----:B------:R-:W-:Y:S02]  /*7720*/  F2FP.TF32.F32.PACK_B R15, R15 ;  /* 0x0000000fff0f723e */ /* 0x000fe400024050ff */
[----:B------:R-:W-:Y:S02]  /*7730*/  LEA R0, R73, UR43, 0x3 ;  /* 0x0000002b49007c11 */ /* 0x000fe4000f8e18ff */
[----:B------:R-:W-:Y:S01]  /*7740*/  @P6 SHF.L.U32 R2, RZ, 0x1f, RZ ;  /* 0x0000001fff026819 */ /* 0x000fe200000006ff */
        /* <DEDUP_REMOVED lines=9> */
[----:B------:R-:W-:Y:S02]  /*77e0*/  UIADD3 UR4, UP0, UPT, UR54, 0x680, URZ ;  /* 0x0000068036047890 */ /* 0x000fe4000ff1e0ff */
[----:B------:R-:W-:Y:S02]  /*77f0*/  UIADD3 UR9, UPT, UPT, UR49, 0x10, URZ ;  /* 0x0000001031097890 */ /* 0x000fe4000fffe0ff */
[----:B------:R-:W-:Y:S02]  /*7800*/  UIADD3 UR8, UPT, UPT, UR43, 0x2200, URZ ;  /* 0x000022002b087890 */ /* 0x000fe4000fffe0ff */
[----:B------:R-:W-:Y:S01]  /*7810*/  UIADD3.X UR5, UPT, UPT, URZ, UR55, URZ, UP0, !UPT ;  /* 0x00000037ff057290 */ /* 0x000fe200087fe4ff */
[----:B------:R-:W-:Y:S01]  /*7820*/  UMOV UR10, UR50 ;  /* 0x00000032000a7c82 */ /* 0x000fe20008000000 */
[----:B------:R-:W-:Y:S07]  /*7830*/  UMOV UR11, UR36 ;  /* 0x00000024000b7c82 */ /* 0x000fee0008000000 */
[----:B------:R2:W-:Y:S01]  /*7840*/  UTMASTG.3D [UR8], [UR4] ;  /* 0x00000008040073b5 */ /* 0x0005e20008010000 */
[----:B------:R0:W-:Y:S01]  /*7850*/  UTMACMDFLUSH ;  /* 0x00000000000079b7 */ /* 0x0001e20000000000 */
[----:B--2---:R-:W-:Y:S04]  /*7860*/  DEPBAR.LE SB0, 0x1 ;  /* 0x000080400000791a */ /* 0x004fe80000000000 */
.L_x_120:
[----:B------:R-:W-:Y:S05]  /*7870*/  BSYNC.RECONVERGENT B0 ;  /* 0x0000000000007941 */ /* 0x000fea0003800200 */
.L_x_119:
[----:B------:R-:W-:Y:S01]  /*7880*/  BAR.SYNC.DEFER_BLOCKING 0x1, 0x80 ;  /* 0x0042000000007b1d */ /* 0x000fe20000010000 */
[----:B------:R-:W-:Y:S04]  /*7890*/  UIADD3 UR4, UPT, UPT, UR47, 0x1, URZ ;  /* 0x000000012f047890 */ /* 0x000fe8000fffe0ff */
[----:B------:R-:W-:Y:S04]  /*78a0*/  UISETP.NE.AND UP0, UPT, UR4, 0x4, UPT ;  /* 0x000000040400788c */ /* 0x000fe8000bf05270 */
[----:B------:R-:W-:Y:S01]  /*78b0*/  USEL UR46, UR4, URZ, UP0 ;  /* 0x000000ff042e7287 */ /* 0x000fe20008000000 */
[----:B------:R2:W-:Y:S01]  /*78c0*/  @P6 SYNCS.ARRIVE.TRANS64.RED.A1T0 RZ, [R21+URZ], RZ ;  /* 0x000000ff15ff69a7 */ /* 0x0005e200081004ff */
[----:B------:R-:W-:Y:S01]  /*78d0*/  BSSY B1, `(.L_x_121) ;  /* 0x0000017000017945 */ /* 0x000fe20003800000 */
[----:B------:R-:W4:Y:S02]  /*78e0*/  @P6 SYNCS.PHASECHK.TRANS64.TRYWAIT P0, [R0+URZ+0x50], R2 ;  /* 0x00005002000065a7 */ /* 0x000f2400080011ff */
[----:B----4-:R-:W-:Y:S01]  /*78f0*/  @P6 SEL R74, RZ, 0x1, !P0 ;  /* 0x00000001ff4a6807 */ /* 0x010fe20004000000 */
[----:B--2---:R-:W-:Y:S06]  /*7900*/  @!P6 BRA `(.L_x_122) ;  /* 0x00000000004ce947 */ /* 0x004fec0003800000 */
        /* <DEDUP_REMOVED lines=9> */
[----:B------:R-:W-:Y:S04]  /*79a0*/  SHF.L.U32 R6, RZ, 0x1f, RZ ;  /* 0x0000001fff067819 */ /* 0x000fe800000006ff */
[----:B------:R-:W1:Y:S02]  /*79b0*/  SYNCS.PHASECHK.TRANS64.TRYWAIT P0, [R0+URZ+0x50], R6 ;  /* 0x00005006000075a7 */ /* 0x000e6400080011ff */
[----:B-1----:R-:W-:Y:S05]  /*79c0*/  @!P0 BRA `(.L_x_125) ;  /* 0x0000004800188947 */ /* 0x002fea0003800000 */
.L_x_124:
[----:B------:R-:W-:Y:S05]  /*79d0*/  BSYNC B0 ;  /* 0x0000000000007941 */ /* 0x000fea0003800000 */
.L_x_123:
[----:B------:R-:W-:Y:S02]  /*79e0*/  ISETP.NE.AND P0, PT, R75, RZ, PT ;  /* 0x000000ff4b00720c */ /* 0x000fe40003f05270 */
[----:B------:R-:W-:Y:S11]  /*79f0*/  IADD3 R73, PT, PT, R73, 0x1, RZ ;  /* 0x0000000149497810 */ /* 0x000ff60007ffe0ff */
[----:B------:R2:W4:Y:S04]  /*7a00*/  @P0 LDS.128 R44, [R5] ;  /* 0x00000000052c0984 */ /* 0x0005280000000c00 */
[----:B------:R2:W1:Y:S04]  /*7a10*/  @P0 LDS.128 R40, [R4+0x10] ;  /* 0x0000100004280984 */ /* 0x0004680000000c00 */
[----:B------:R2:W1:Y:S04]  /*7a20*/  @P0 LDS.128 R32, [R3+0x20] ;  /* 0x0000200003200984 */ /* 0x0004680000000c00 */
[----:B------:R2:W1:Y:S02]  /*7a30*/  @P0 LDS.128 R36, [R2+0x30] ;  /* 0x0000300002240984 */ /* 0x0004640000000c00 */
.L_x_122:
[----:B------:R-:W-:Y:S05]  /*7a40*/  BSYNC B1 ;  /* 0x0000000000017941 */ /* 0x000fea0003800000 */
.L_x_121:
[----:B-1----:R-:W-:Y:S05]  /*7a50*/  VIADD R0, R25, 0x20 ;  /* 0x0000002019007836 */ /* 0x002fea0000000000 */
[----:B------:R-:W-:Y:S04]  /*7a60*/  SHF.R.U32.HI R0, RZ, 0x15, R0 ;  /* 0x00000015ff007819 */ /* 0x000fe80000011600 */
[----:B------:R-:W-:Y:S11]  /*7a70*/  LOP3.LUT P0, RZ, R0, 0x3, R53, 0x48, !PT ;  /* 0x0000000300ff7812 */ /* 0x000ff60007804835 */
[----:B------:R-:W-:Y:S02]  /*7a80*/  @!UPT UIADD3 URZ, UPT, UPT, URZ, URZ, URZ ;  /* 0x000000fffffff290 */ /* 0x000fe4000fffe0ff */
[----:B------:R-:W-:Y:S05]  /*7a90*/  @!P0 BRA `(.L_x_126) ;  /* 0x0000000000408947 */ /* 0x000fea0003800000 */
[----:B------:R-:W1:Y:S01]  /*7aa0*/  LDCU.64 UR8, c[0x4][0x70] ;  /* 0x01000e00ff0877ac */ /* 0x000e620008000a00 */
[----:B--2---:R-:W-:Y:S01]  /*7ab0*/  MOV R3, 0x0 ;  /* 0x0000000000037802 */ /* 0x004fe20000000f00 */
[----:B------:R-:W-:Y:S02]  /*7ac0*/  HFMA2 R12, -RZ, RZ, 0, 5.9604644775390625e-08 ;  /* 0x00000001ff0c7431 */ /* 0x000fe400000001ff */
[----:B------:R-:W-:Y:S02]  /*7ad0*/  IMAD.MOV.U32 R8, RZ, RZ, 0x192 ;  /* 0x00000192ff087424 */ /* 0x000fe400078e00ff */
[----:B------:R-:W-:Y:S01]  /*7ae0*/  IMAD.MOV.U32 R13, RZ, RZ, RZ ;  /* 0x000000ffff0d7224 */ /* 0x000fe200078e00ff */
[----:B------:R-:W2:Y:S01]  /*7af0*/  LDCU.64 UR6, c[0x4][0x78] ;  /* 0x01000f00ff0677ac */ /* 0x000ea20008000a00 */
[----:B------:R-:W3:Y:S01]  /*7b00*/  LDC.64 R2, c[0x4][R3] ;  /* 0x0100000003027b82 */ /* 0x000ee20000000a00 */
        /* <DEDUP_REMOVED lines=9> */
.L_x_126:
[----:B------:R-:W-:Y:S01]  /*7ba0*/  ISETP.NE.AND P6, PT, R72, RZ, PT ;  /* 0x000000ff4800720c */ /* 0x000fe20003fc5270 */
[----:B------:R-:W-:Y:S05]  /*7bb0*/  WARPSYNC.ALL ;  /* 0x0000000000007948 */ /* 0x000fea0003800000 */
[----:B------:R-:W-:Y:S01]  /*7bc0*/  R2UR UR4, R25 ;  /* 0x00000000190472ca */ /* 0x000fe200000e0000 */
[----:B------:R-:W-:Y:S01]  /*7bd0*/  IMAD.U32 R0, RZ, RZ, UR46 ;  /* 0x0000002eff007e24 */ /* 0x000fe2000f8e00ff */
[----:B----4-:R-:W-:Y:S01]  /*7be0*/  LOP3.LUT R20, R44, 0xffffe000, RZ, 0xc0, !PT ;  /* 0xffffe0002c147812 */ /* 0x010fe200078ec0ff */
[----:B------:R-:W-:Y:S01]  /*7bf0*/  IMAD.U32 R21, RZ, RZ, UR52 ;  /* 0x00000034ff157e24 */ /* 0x000fe2000f8e00ff */
[----:B------:R-:W-:Y:S01]  /*7c00*/  ISETP.NE.AND P0, PT, R67, RZ, PT ;  /* 0x000000ff4300720c */ /* 0x000fe20003f05270 */
[----:B------:R-:W-:Y:S02]  /*7c10*/  BSSY.RECONVERGENT B0, `(.L_x_127) ;  /* 0x000005b000007945 */ /* 0x000fe40003800200 */
[----:B------:R-:W-:Y:S05]  /*7c20*/  @P6 LEA R0, R0, UR43, 0x3 ;  /* 0x0000002b00006c11 */ /* 0x000fea000f8e18ff */
[----:B------:R-:W-:Y:S01]  /*7c30*/  @P6 VIADD R0, R0, 0x70 ;  /* 0x0000007000006836 */ /* 0x000fe20000000000 */
[----:B--2---:R-:W1:Y:S04]  /*7c40*/  LDTM.x16 R4, tmem[UR4+0x20] ;  /* 0x00002004000479ee */ /* 0x004e680008240000 */
        /* <DEDUP_REMOVED lines=87> */
.L_x_128:
[----:B------:R-:W-:Y:S05]  /*81c0*/  BSYNC.RECONVERGENT B0 ;  /* 0x0000000000007941 */ /* 0x000fea0003800200 */
.L_x_127:
[----:B------:R-:W-:Y:S01]  /*81d0*/  BAR.SYNC.DEFER_BLOCKING 0x1, 0x80 ;  /* 0x0042000000007b1d */ /* 0x000fe20000010000 */
[----:B------:R-:W-:Y:S01]  /*81e0*/  UIADD3 UR4, UPT, UPT, UR46, 0x1, URZ ;  /* 0x000000012e047890 */ /* 0x000fe2000fffe0ff */
[----:B------:R-:W-:Y:S03]  /*81f0*/  HFMA2 R76, -RZ, RZ, 0, 0 ;  /* 0x00000000ff4c7431 */ /* 0x000fe600000001ff */
        /* <DEDUP_REMOVED lines=19> */
.L_x_132:
[----:B------:R-:W-:Y:S05]  /*8330*/  BSYNC B0 ;  /* 0x0000000000007941 */ /* 0x000fea0003800000 */
.L_x_131:
[----:B------:R-:W-:Y:S01]  /*8340*/  ISETP.NE.AND P0, PT, R75, RZ, PT ;  /* 0x000000ff4b00720c */ /* 0x000fe20003f05270 */
[----:B------:R-:W-:Y:S11]  /*8350*/  VIADD R73, R73, 0x1 ;  /* 0x0000000149497836 */ /* 0x000ff60000000000 */
[----:B------:R-:W-:Y:S01]  /*8360*/  @!UPT UIADD3 URZ, UPT, UPT, URZ, URZ, URZ ;  /* 0x000000fffffff290 */ /* 0x000fe2000fffe0ff */
[----:B------:R2:W4:Y:S04]  /*8370*/  @P0 LDS.128 R44, [R5] ;  /* 0x00000000052c0984 */ /* 0x0005280000000c00 */
[----:B------:R2:W1:Y:S04]  /*8380*/  @P0 LDS.128 R40, [R4+0x10] ;  /* 0x0000100004280984 */ /* 0x0004680000000c00 */
[----:B------:R2:W1:Y:S04]  /*8390*/  @P0 LDS.128 R32, [R3+0x20] ;  /* 0x0000200003200984 */ /* 0x0004680000000c00 */
[----:B------:R2:W1:Y:S01]  /*83a0*/  @P0 LDS.128 R36, [R2+0x30] ;  /* 0x0000300002240984 */ /* 0x0004620000000c00 */
[C---:B------:R-:W-:Y:S04]  /*83b0*/  ISETP.NE.AND P0, PT, R73.reuse, 0x4, PT ;  /* 0x000000044900780c */ /* 0x040fe80003f05270 */
[----:B------:R-:W-:Y:S02]  /*83c0*/  SEL R73, R73, RZ, P0 ;  /* 0x000000ff49497207 */ /* 0x000fe40000000000 */
[----:B------:R-:W-:Y:S02]  /*83d0*/  SEL R76, RZ, 0x1, P0 ;  /* 0x00000001ff4c7807 */ /* 0x000fe40000000000 */
.L_x_130:
[----:B------:R-:W-:Y:S05]  /*83e0*/  BSYNC B1 ;  /* 0x0000000000017941 */ /* 0x000fea0003800000 */
.L_x_129:
        /* <DEDUP_REMOVED lines=21> */
.L_x_134:
        /* <DEDUP_REMOVED lines=79> */
[----:B------:R-:W-:Y:S01]  /*8a30*/  @P6 SHF.L.U32 R2, R76, 0x1f, RZ ;  /* 0x0000001f4c026819 */ /* 0x000fe200000006ff */
        /* <DEDUP_REMOVED lines=18> */
.L_x_136:
[----:B------:R-:W-:Y:S05]  /*8b60*/  BSYNC.RECONVERGENT B0 ;  /* 0x0000000000007941 */ /* 0x000fea0003800200 */
.L_x_135:
        /* <DEDUP_REMOVED lines=18> */
[----:B------:R-:W-:Y:S04]  /*8c90*/  SHF.L.U32 R6, R76, 0x1f, RZ ;  /* 0x0000001f4c067819 */ /* 0x000fe800000006ff */
[----:B------:R-:W1:Y:S02]  /*8ca0*/  SYNCS.PHASECHK.TRANS64.TRYWAIT P0, [R0+URZ+0x50], R6 ;  /* 0x00005006000075a7 */ /* 0x000e6400080011ff */
[----:B-1----:R-:W-:Y:S05]  /*8cb0*/  @!P0 BRA `(.L_x_141) ;  /* 0x0000003400848947 */ /* 0x002fea0003800000 */
.L_x_140:
[----:B------:R-:W-:Y:S05]  /*8cc0*/  BSYNC B0 ;  /* 0x0000000000007941 */ /* 0x000fea0003800000 */
.L_x_139:
[----:B------:R-:W-:Y:S01]  /*8cd0*/  ISETP.NE.AND P0, PT, R75, RZ, PT ;  /* 0x000000ff4b00720c */ /* 0x000fe20003f05270 */
[----:B------:R-:W-:Y:S11]  /*8ce0*/  VIADD R73, R73, 0x1 ;  /* 0x0000000149497836 */ /* 0x000ff60000000000 */
[----:B------:R-:W-:Y:S01]  /*8cf0*/  @!UPT UIADD3 URZ, UPT, UPT, URZ, URZ, URZ ;  /* 0x000000fffffff290 */ /* 0x000fe2000fffe0ff */
[----:B------:R2:W4:Y:S04]  /*8d00*/  @P0 LDS.128 R44, [R5] ;  /* 0x00000000052c0984 */ /* 0x0005280000000c00 */
[----:B------:R2:W2:Y:S04]  /*8d10*/  @P0 LDS.128 R40, [R4+0x10] ;  /* 0x0000100004280984 */ /* 0x0004a80000000c00 */
[----:B------:R2:W2:Y:S04]  /*8d20*/  @P0 LDS.128 R32, [R3+0x20] ;  /* 0x0000200003200984 */ /* 0x0004a80000000c00 */
[----:B------:R2:W2:Y:S01]  /*8d30*/  @P0 LDS.128 R36, [R2+0x30] ;  /* 0x0000300002240984 */ /* 0x0004a20000000c00 */
[C---:B------:R-:W-:Y:S04]  /*8d40*/  ISETP.NE.AND P0, PT, R73.reuse, 0x4, PT ;  /* 0x000000044900780c */ /* 0x040fe80003f05270 */
[----:B-1----:R-:W-:Y:S02]  /*8d50*/  SEL R0, RZ, 0x1, P0 ;  /* 0x00000001ff007807 */ /* 0x002fe40000000000 */
[----:B------:R-:W-:Y:S02]  /*8d60*/  SEL R73, R73, RZ, P0 ;  /* 0x000000ff49497207 */ /* 0x000fe40000000000 */
[----:B------:R-:W-:Y:S02]  /*8d70*/  LOP3.LUT R76, R76, R0, RZ, 0x3c, !PT ;  /* 0x000000004c4c7212 */ /* 0x000fe400078e3cff */
.L_x_138:
[----:B------:R-:W-:Y:S05]  /*8d80*/  BSYNC B1 ;  /* 0x0000000000017941 */ /* 0x000fea0003800000 */
.L_x_137:
[----:B------:R-:W-:Y:S05]  /*8d90*/  VIADD R0, R25, 0x40 ;  /* 0x0000004019007836 */ /* 0x000fea0000000000 */
[----:B------:R-:W-:Y:S04]  /*8da0*/  SHF.R.U32.HI R0, RZ, 0x15, R0 ;  /* 0x00000015ff007819 */ /* 0x000fe80000011600 */
[----:B------:R-:W-:Y:S11]  /*8db0*/  LOP3.LUT P0, RZ, R0, 0x3, R53, 0x48, !PT ;  /* 0x0000000300ff7812 */ /* 0x000ff60007804835 */
[----:B------:R-:W-:Y:S02]  /*8dc0*/  @!UPT UIADD3 URZ, UPT, UPT, URZ, URZ, URZ ;  /* 0x000000fffffff290 */ /* 0x000fe4000fffe0ff */
[----:B------:R-:W-:Y:S05]  /*8dd0*/  @!P0 BRA `(.L_x_142) ;  /* 0x0000000000408947 */ /* 0x000fea0003800000 */
[----:B------:R-:W5:Y:S01]  /*8de0*/  LDCU.64 UR8, c[0x4][0x70] ;  /* 0x01000e00ff0877ac */ /* 0x000f620008000a00 */
[----:B--2---:R-:W-:Y:S01]  /*8df0*/  MOV R3, 0x0 ;  /* 0x0000000000037802 */ /* 0x004fe20000000f00 */
[----:B-1----:R-:W-:Y:S02]  /*8e00*/  HFMA2 R12, -RZ, RZ, 0, 5.9604644775390625e-08 ;  /* 0x00000001ff0c7431 */ /* 0x002fe400000001ff */
[----:B------:R-:W-:Y:S02]  /*8e10*/  IMAD.MOV.U32 R8, RZ, RZ, 0x192 ;  /* 0x00000192ff087424 */ /* 0x000fe400078e00ff */
[----:B------:R-:W-:Y:S01]  /*8e20*/  IMAD.MOV.U32 R13, RZ, RZ, RZ ;  /* 0x000000ffff0d7224 */ /* 0x000fe200078e00ff */
[----:B------:R-:W1:Y:S01]  /*8e30*/  LDCU.64 UR6, c[0x4][0x78] ;  /* 0x01000f00ff0677ac */ /* 0x000e620008000a00 */
[----:B------:R-:W2:Y:S01]  /*8e40*/  LDC.64 R2, c[0x4][R3] ;  /* 0x0100000003027b82 */ /* 0x000ea20000000a00 */
[----:B------:R-:W3:Y:S01]  /*8e50*/  LDCU.64 UR4, c[0x4][0x10] ;  /* 0x01000200ff0477ac */ /* 0x000ee20008000a00 */
[----:B-----5:R-:W-:Y:S01]  /*8e60*/  MOV R5, UR9 ;  /* 0x0000000900057c02 */ /* 0x020fe20008000f00 */
[----:B------:R-:W-:Y:S01]  /*8e70*/  IMAD.U32 R4, RZ, RZ, UR8 ;  /* 0x00000008ff047e24 */ /* 0x000fe2000f8e00ff */
[----:B-1----:R-:W-:Y:S01]  /*8e80*/  MOV R7, UR7 ;  /* 0x0000000700077c02 */ /* 0x002fe20008000f00 */
[----:B------:R-:W-:Y:S01]  /*8e90*/  IMAD.U32 R6, RZ, RZ, UR6 ;  /* 0x00000006ff067e24 */ /* 0x000fe2000f8e00ff */
[----:B---3--:R-:W-:Y:S01]  /*8ea0*/  MOV R11, UR5 ;  /* 0x00000005000b7c02 */ /* 0x008fe20008000f00 */
[----:B------:R-:W-:Y:S02]  /*8eb0*/  IMAD.U32 R10, RZ, RZ, UR4 ;  /* 0x00000004ff0a7e24 */ /* 0x000fe4000f8e00ff */
[----:B------:R-:W-:Y:S07]  /*8ec0*/  LEPC R20, `(.L_x_142) ;  /* 0x000000001014794e */ /* 0x000fee0000000000 */
[----:B--2-4-:R-:W-:Y:S05]  /*8ed0*/  CALL.ABS.NOINC R2 ;  /* 0x0000000002007343 */ /* 0x014fea0003c00000 */
.L_x_142:
        /* <DEDUP_REMOVED lines=10> */
[----:B-12---:R-:W1:Y:S04]  /*8f80*/  LDTM.x16 R4, tmem[UR4+0x40] ;  /* 0x00004004000479ee */ /* 0x006e680008240000 */
        /* <DEDUP_REMOVED lines=37> */
[----:B------:R1:W-:Y:S01]  /*91e0*/  STS.128 [R65], R28 ;  /* 0x0000001c41007388 */ /* 0x0003e20000000c00 */
        /* <DEDUP_REMOVED lines=40> */
[----:B------:R-:W-:Y:S02]  /*9470*/  UIADD3 UR4, UPT, UPT, UR43, 0x200, URZ ;  /* 0x000002002b047890 */ /* 0x000fe4000fffe0ff */
[----:B------:R-:W-:Y:S01]  /*9480*/  UIADD3 UR9, UPT, UPT, UR49, 0x40, URZ ;  /* 0x0000004031097890 */ /* 0x000fe2000fffe0ff */
[----:B------:R-:W-:Y:S01]  /*9490*/  UMOV UR10, UR50 ;  /* 0x00000032000a7c82 */ /* 0x000fe20008000000 */
[----:B------:R-:W-:Y:S02]  /*94a0*/  UMOV UR11, UR36 ;  /* 0x00000024000b7c82 */ /* 0x000fe40008000000 */
        /* <DEDUP_REMOVED lines=8> */
.L_x_144:
[----:B------:R-:W-:Y:S05]  /*9530*/  BSYNC.RECONVERGENT B0 ;  /* 0x0000000000007941 */ /* 0x000fea0003800200 */
.L_x_143:
        /* <DEDUP_REMOVED lines=21> */
.L_x_148:
[----:B------:R-:W-:Y:S05]  /*9690*/  BSYNC B0 ;  /* 0x0000000000007941 */ /* 0x000fea0003800000 */
.L_x_147:
        /* <DEDUP_REMOVED lines=11> */
.L_x_146:
[----:B------:R-:W-:Y:S05]  /*9750*/  BSYNC B1 ;  /* 0x0000000000017941 */ /* 0x000fea0003800000 */
.L_x_145:
        /* <DEDUP_REMOVED lines=21> */
.L_x_150:
        /* <DEDUP_REMOVED lines=98> */
.L_x_152:
[----:B------:R-:W-:Y:S05]  /*9ed0*/  BSYNC.RECONVERGENT B0 ;  /* 0x0000000000007941 */ /* 0x000fea0003800200 */
.L_x_151:
        /* <DEDUP_REMOVED lines=21> */
.L_x_156:
[----:B------:R-:W-:Y:S05]  /*a030*/  BSYNC B0 ;  /* 0x0000000000007941 */ /* 0x000fea0003800000 */
.L_x_155:
        /* <DEDUP_REMOVED lines=11> */
.L_x_154:
[----:B------:R-:W-:Y:S05]  /*a0f0*/  BSYNC B1 ;  /* 0x0000000000017941 */ /* 0x000fea0003800000 */
.L_x_153:
        /* <DEDUP_REMOVED lines=21> */
.L_x_158:
        /* <DEDUP_REMOVED lines=98> */
.L_x_160:
[----:B------:R-:W-:Y:S05]  /*a870*/  BSYNC.RECONVERGENT B0 ;  /* 0x0000000000007941 */ /* 0x000fea0003800200 */
.L_x_159:
        /* <DEDUP_REMOVED lines=21> */
.L_x_164:
[----:B------:R-:W-:Y:S05]  /*a9d0*/  BSYNC B0 ;  /* 0x0000000000007941 */ /* 0x000fea0003800000 */
.L_x_163:
[----:B------:R-:W-:Y:S11]  /*a9e0*/  ISETP.NE.AND P0, PT, R75, RZ, PT ;  /* 0x000000ff4b00720c */ /* 0x000ff60003f05270 */
[----:B------:R-:W-:Y:S02]  /*a9f0*/  @!UPT UIADD3 URZ, UPT, UPT, URZ, URZ, URZ ;  /* 0x000000fffffff290 */ /* 0x000fe4000fffe0ff */
[----:B------:R2:W4:Y:S04]  /*aa00*/  @P0 LDS.128 R44, [R4] ;  /* 0x00000000042c0984 */ /* 0x0005280000000c00 */
[----:B------:R2:W1:Y:S04]  /*aa10*/  @P0 LDS.128 R40, [R3+0x10] ;  /* 0x0000100003280984 */ /* 0x0004680000000c00 */
[----:B------:R2:W1:Y:S04]  /*aa20*/  @P0 LDS.128 R32, [R2+0x20] ;  /* 0x0000200002200984 */ /* 0x0004680000000c00 */
[----:B------:R2:W1:Y:S02]  /*aa30*/  @P0 LDS.128 R36, [R73+0x30] ;  /* 0x0000300049240984 */ /* 0x0004640000000c00 */
.L_x_162:
[----:B------:R-:W-:Y:S05]  /*aa40*/  BSYNC B1 ;  /* 0x0000000000017941 */ /* 0x000fea0003800000 */
.L_x_161:
        /* <DEDUP_REMOVED lines=21> */
.L_x_166:
[----:B------:R-:W-:Y:S01]  /*aba0*/  ISETP.NE.AND P0, PT, R67, RZ, PT ;  /* 0x000000ff4300720c */ /* 0x000fe20003f05270 */
[----:B------:R-:W-:Y:S05]  /*abb0*/  WARPSYNC.ALL ;  /* 0x0000000000007948 */ /* 0x000fea0003800000 */
[----:B------:R-:W-:Y:S01]  /*abc0*/  R2UR UR4, R25 ;  /* 0x00000000190472ca */ /* 0x000fe200000e0000 */
[----:B------:R-:W-:Y:S01]  /*abd0*/  BSSY.RECONVERGENT B0, `(.L_x_167) ;  /* 0x000005c000007945 */ /* 0x000fe20003800200 */
[----:B----4-:R-:W-:Y:S02]  /*abe0*/  LOP3.LUT R0, R44, 0xffffe000, RZ, 0xc0, !PT ;  /* 0xffffe0002c007812 */ /* 0x010fe400078ec0ff */
[----:B--2---:R-:W-:Y:S02]  /*abf0*/  LOP3.LUT R2, R45, 0xffffe000, RZ, 0xc0, !PT ;  /* 0xffffe0002d027812 */ /* 0x004fe400078ec0ff */
[----:B------:R-:W-:Y:S02]  /*ac00*/  LOP3.LUT R3, R46, 0xffffe000, RZ, 0xc0, !PT ;  /* 0xffffe0002e037812 */ /* 0x000fe400078ec0ff */
[----:B------:R-:W-:Y:S02]  /*ac10*/  LOP3.LUT R20, R47, 0xffffe000, RZ, 0xc0, !PT ;  /* 0xffffe0002f147812 */ /* 0x000fe400078ec0ff */
[----:B------:R-:W-:Y:S02]  /*ac20*/  LOP3.LUT R21, R40, 0xffffe000, RZ, 0xc0, !PT ;  /* 0xffffe00028157812 */ /* 0x000fe400078ec0ff */
[----:B------:R-:W-:Y:S01]  /*ac30*/  LOP3.LUT R25, R41, 0xffffe000, RZ, 0xc0, !PT ;  /* 0xffffe00029197812 */ /* 0x000fe200078ec0ff */
[----:B------:R-:W1:Y:S01]  /*ac40*/  LDTM.x16 R4, tmem[UR4+0x70] ;  /* 0x00007004000479ee */ /* 0x000e620008240000 */
[----:B------:R-:W-:Y:S01]  /*ac50*/  R2UR UR4, R26 ;  /* 0x000000001a0472ca */ /* 0x000fe200000e0000 */
[----:B------:R-:W-:Y:S01]  /*ac60*/  NOP ;  /* 0x0000000000007918 */ /* 0x000fe20000000000 */
[----:B------:R-:W-:Y:S02]  /*ac70*/  LOP3.LUT R26, R42, 0xffffe000, RZ, 0xc0, !PT ;  /* 0xffffe0002a1a7812 */ /* 0x000fe400078ec0ff */
[----:B------:R-:W-:Y:S02]  /*ac80*/  LOP3.LUT R28, R43, 0xffffe000, RZ, 0xc0, !PT ;  /* 0xffffe0002b1c7812 */ /* 0x000fe400078ec0ff */
[----:B------:R-:W-:Y:S02]  /*ac90*/  LOP3.LUT R29, R32, 0xffffe000, RZ, 0xc0, !PT ;  /* 0xffffe000201d7812 */ /* 0x000fe400078ec0ff */
[----:B------:R-:W-:Y:S02]  /*aca0*/  LOP3.LUT R30, R33, 0xffffe000, RZ, 0xc0, !PT ;  /* 0xffffe000211e7812 */ /* 0x000fe400078ec0ff */
[----:B------:R-:W-:Y:S02]  /*acb0*/  LOP3.LUT R31, R34, 0xffffe000, RZ, 0xc0, !PT ;  /* 0xffffe000221f7812 */ /* 0x000fe400078ec0ff */
[----:B------:R-:W-:Y:S01]  /*acc0*/  LOP3.LUT R32, R35, 0xffffe000, RZ, 0xc0, !PT ;  /* 0xffffe00023207812 */ /* 0x000fe200078ec0ff */
[----:B------:R-:W-:Y:S01]  /*acd0*/  UIADD3 UR4, UPT, UPT, UR4, 0xe0, URZ ;  /* 0x000000e004047890 */ /* 0x000fe2000fffe0ff */
[----:B------:R-:W-:Y:S02]  /*ace0*/  LOP3.LUT R33, R36, 0xffffe000, RZ, 0xc0, !PT ;  /* 0xffffe00024217812 */ /* 0x000fe400078ec0ff */
[----:B------:R-:W-:Y:S01]  /*acf0*/  LOP3.LUT R34, R37, 0xffffe000, RZ, 0xc0, !PT ;  /* 0xffffe00025227812 */ /* 0x000fe200078ec0ff */
[----:B------:R-:W-:Y:S01]  /*ad00*/  UPRMT UR4, UR52, 0x654, UR4 ;  /* 0x0000065434047896 */ /* 0x000fe20008000004 */
[----:B------:R-:W-:Y:S02]  /*ad10*/  LOP3.LUT R35, R38, 0xffffe000, RZ, 0xc0, !PT ;  /* 0xffffe00026237812 */ /* 0x000fe400078ec0ff */
[----:B------:R-:W-:Y:S01]  /*ad20*/  LOP3.LUT R36, R39, 0xffffe000, RZ, 0xc0, !PT ;  /* 0xffffe00027247812 */ /* 0x000fe200078ec0ff */
[C---:B-1----:R-:W-:Y:S01]  /*ad30*/  FMUL R4, R24.reuse, R4 ;  /* 0x0000000418047220 */ /* 0x042fe20000400000 */
[C---:B------:R-:W-:Y:S01]  /*ad40*/  FMUL R5, R24.reuse, R5 ;  /* 0x0000000518057220 */ /* 0x040fe20000400000 */
[C---:B------:R-:W-:Y:S01]  /*ad50*/  FMUL R6, R24.reuse, R6 ;  /* 0x0000000618067220 */ /* 0x040fe20000400000 */
[C---:B------:R-:W-:Y:S01]  /*ad60*/  FMUL R7, R24.reuse, R7 ;  /* 0x0000000718077220 */ /* 0x040fe20000400000 */
[C---:B------:R-:W-:Y:S01]  /*ad70*/  FFMA R4, R27.reuse, R0, R4 ;  /* 0x000000001b047223 */ /* 0x040fe20000000004 */
[C---:B------:R-:W-:Y:S01]  /*ad80*/  FFMA R5, R27.reuse, R2, R5 ;  /* 0x000000021b057223 */ /* 0x040fe20000000005 */
[C---:B------:R-:W-:Y:S01]  /*ad90*/  FFMA R6, R27.reuse, R3, R6 ;  /* 0x000000031b067223 */ /* 0x040fe20000000006 */
[C---:B------:R-:W-:Y:S01]  /*ada0*/  FFMA R7, R27.reuse, R20, R7 ;  /* 0x000000141b077223 */ /* 0x040fe20000000007 */
[C---:B------:R-:W-:Y:S01]  /*adb0*/  FMUL R8, R24.reuse, R8 ;  /* 0x0000000818087220 */ /* 0x040fe20000400000 */
[C---:B------:R-:W-:Y:S01]  /*adc0*/  FMUL R9, R24.reuse, R9 ;  /* 0x0000000918097220 */ /* 0x040fe20000400000 */
[C---:B------:R-:W-:Y:S01]  /*add0*/  FMUL R10, R24.reuse, R10 ;  /* 0x0000000a180a7220 */ /* 0x040fe20000400000 */
[C---:B------:R-:W-:Y:S01]  /*ade0*/  FMUL R11, R24.reuse, R11 ;  /* 0x0000000b180b7220 */ /* 0x040fe20000400000 */
[----:B------:R-:W-:Y:S01]  /*adf0*/  F2FP.TF32.F32.PACK_B R4, R4 ;  /* 0x00000004ff04723e */ /* 0x000fe200024050ff */
[C---:B------:R-:W-:Y:S01]  /*ae00*/  FFMA R8, R27.reuse, R21, R8 ;  /* 0x000000151b087223 */ /* 0x040fe20000000008 */
[----:B------:R-:W-:Y:S01]  /*ae10*/  F2FP.TF32.F32.PACK_B R5, R5 ;  /* 0x00000005ff05723e */ /* 0x000fe200024050ff */
[C---:B------:R-:W-:Y:S01]  /*ae20*/  FFMA R9, R27.reuse, R25, R9 ;  /* 0x000000191b097223 */ /* 0x040fe20000000009 */
[----:B------:R-:W-:Y:S01]  /*ae30*/  F2FP.TF32.F32.PACK_B R6, R6 ;  /* 0x00000006ff06723e */ /* 0x000fe200024050ff */
[C---:B------:R-:W-:Y:S01]  /*ae40*/  FFMA R10, R27.reuse, R26, R10 ;  /* 0x0000001a1b0a7223 */ /* 0x040fe2000000000a */
[----:B------:R-:W-:Y:S01]  /*ae50*/  F2FP.TF32.F32.PACK_B R7, R7 ;  /* 0x00000007ff07723e */ /* 0x000fe200024050ff */
[C---:B------:R-:W-:Y:S01]  /*ae60*/  FFMA R11, R27.reuse, R28, R11 ;  /* 0x0000001c1b0b7223 */ /* 0x040fe2000000000b */
[C---:B------:R-:W-:Y:S01]  /*ae70*/  FMUL R12, R24.reuse, R12 ;  /* 0x0000000c180c7220 */ /* 0x040fe20000400000 */
[----:B------:R-:W-:Y:S01]  /*ae80*/  SYNCS.ARRIVE.TRANS64.RED.A1T0 RZ, [UR4], RZ ;  /* 0x000000ffffff79a7 */ /* 0x000fe20008100404 */
[----:B------:R-:W-:Y:S01]  /*ae90*/  F2FP.TF32.F32.PACK_B R8, R8 ;  /* 0x00000008ff08723e */ /* 0x000fe200024050ff */
[----:B------:R1:W-:Y:S01]  /*aea0*/  STS.128 [R65+0x6000], R4 ;  /* 0x0060000441007388 */ /* 0x0003e20000000c00 */
        /* <DEDUP_REMOVED lines=9> */
[C---:B------:R-:W-:Y:S01]  /*af40*/  FFMA R15, R27.reuse, R32, R15 ;  /* 0x000000201b0f7223 */ /* 0x040fe2000000000f */
[C---:B------:R-:W-:Y:S01]  /*af50*/  FMUL R16, R24.reuse, R16 ;  /* 0x0000001018107220 */ /* 0x040fe20000400000 */
[----:B------:R-:W-:Y:S01]  /*af60*/  F2FP.TF32.F32.PACK_B R12, R12 ;  /* 0x0000000cff0c723e */ /* 0x000fe200024050ff */
[----:B------:R1:W-:Y:S01]  /*af70*/  STS.128 [R64+0x6010], R8 ;  /* 0x0060100840007388 */ /* 0x0003e20000000c00 */
[C---:B------:R-:W-:Y:S01]  /*af80*/  FMUL R17, R24.reuse, R17 ;  /* 0x0000001118117220 */ /* 0x040fe20000400000 */
[C---:B------:R-:W-:Y:S01]  /*af90*/  FMUL R18, R24.reuse, R18 ;  /* 0x0000001218127220 */ /* 0x040fe20000400000 */
[----:B------:R-:W-:Y:S01]  /*afa0*/  FMUL R19, R24, R19 ;  /* 0x0000001318137220 */ /* 0x000fe20000400000 */
[----:B------:R-:W-:Y:S01]  /*afb0*/  F2FP.TF32.F32.PACK_B R13, R13 ;  /* 0x0000000dff0d723e */ /* 0x000fe200024050ff */
[C---:B------:R-:W-:Y:S01]  /*afc0*/  FFMA R16, R27.reuse, R33, R16 ;  /* 0x000000211b107223 */ /* 0x040fe20000000010 */
[----:B------:R-:W-:Y:S01]  /*afd0*/  F2FP.TF32.F32.PACK_B R14, R14 ;  /* 0x0000000eff0e723e */ /* 0x000fe200024050ff */
[C---:B------:R-:W-:Y:S01]  /*afe0*/  FFMA R17, R27.reuse, R34, R17 ;  /* 0x000000221b117223 */ /* 0x040fe20000000011 */
[----:B------:R-:W-:Y:S01]  /*aff0*/  F2FP.TF32.F32.PACK_B R15, R15 ;  /* 0x0000000fff0f723e */ /* 0x000fe200024050ff */
[C---:B------:R-:W-:Y:S01]  /*b000*/  FFMA R18, R27.reuse, R35, R18 ;  /* 0x000000231b127223 */ /* 0x040fe20000000012 */
[----:B------:R-:W-:Y:S01]  /*b010*/  FFMA R19, R27, R36, R19 ;  /* 0x000000241b137223 */ /* 0x000fe20000000013 */
[----:B------:R-:W-:Y:S02]  /*b020*/  F2FP.TF32.F32.PACK_B R16, R16 ;  /* 0x00000010ff10723e */ /* 0x000fe400024050ff */
[----:B------:R1:W-:Y:S01]  /*b030*/  STS.128 [R63+0x6020], R12 ;  /* 0x0060200c3f007388 */ /* 0x0003e20000000c00 */
[----:B------:R-:W-:Y:S02]  /*b040*/  F2FP.TF32.F32.PACK_B R17, R17 ;  /* 0x00000011ff11723e */ /* 0x000fe400024050ff */
        /* <DEDUP_REMOVED lines=20> */
.L_x_168:
[----:B------:R-:W-:Y:S05]  /*b190*/  BSYNC.RECONVERGENT B0 ;  /* 0x0000000000007941 */ /* 0x000fea0003800200 */
.L_x_167:
[----:B------:R-:W-:Y:S01]  /*b1a0*/  BAR.SYNC.DEFER_BLOCKING 0x1, 0x80 ;  /* 0x0042000000007b1d */ /* 0x000fe20000010000 */
[----:B------:R-:W-:Y:S01]  /*b1b0*/  UISETP.NE.AND UP0, UPT, UR53, -0x8, UPT ;  /* 0xfffffff83500788c */ /* 0x000fe2000bf05270 */
[----:B------:R-:W-:Y:S08]  /*b1c0*/  IADD3 R22, PT, PT, R22, 0x1, RZ ;  /* 0x0000000116167810 */ /* 0x000ff00007ffe0ff */
[----:B------:R-:W-:Y:S05]  /*b1d0*/  BRA.U !UP0, `(.L_x_169) ;  /* 0x0000000108287547 */ /* 0x000fea000b800000 */
[----:B------:R-:W-:Y:S01]  /*b1e0*/  ISETP.NE.AND P0, PT, R72, RZ, PT ;  /* 0x000000ff4800720c */ /* 0x000fe20003f05270 */
[----:B------:R-:W-:Y:S01]  /*b1f0*/  IMAD.U32 R2, RZ, RZ, UR47 ;  /* 0x0000002fff027e24 */ /* 0x000fe2000f8e00ff */
[----:B------:R-:W-:Y:S01]  /*b200*/  UIADD3 UR4, UPT, UPT, UR47, 0x1, URZ ;  /* 0x000000012f047890 */ /* 0x000fe2000fffe0ff */
[----:B------:R-:W-:Y:S03]  /*b210*/  IMAD.U32 R0, RZ, RZ, UR52 ;  /* 0x00000034ff007e24 */ /* 0x000fe6000f8e00ff */
[----:B------:R-:W-:Y:S04]  /*b220*/  UISETP.NE.AND UP0, UPT, UR4, 0x4, UPT ;  /* 0x000000040400788c */ /* 0x000fe8000bf05270 */
[----:B------:R-:W-:Y:S03]  /*b230*/  USEL UR47, UR4, URZ, UP0 ;  /* 0x000000ff042f7287 */ /* 0x000fe60008000000 */
[----:B------:R-:W-:Y:S05]  /*b240*/  @P0 LEA R2, R2, UR43, 0x3 ;  /* 0x0000002b02020c11 */ /* 0x000fea000f8e18ff */
[----:B------:R-:W-:Y:S05]  /*b250*/  @P0 VIADD R2, R2, 0x70 ;  /* 0x0000007002020836 */ /* 0x000fea0000000000 */
[----:B------:R-:W-:Y:S04]  /*b260*/  @P0 PRMT R0, R0, 0x654, R2 ;  /* 0x0000065400000816 */ /* 0x000fe80000000002 */
[----:B------:R2:W-:Y:S03]  /*b270*/  @P0 SYNCS.ARRIVE.TRANS64.RED.A1T0 RZ, [R0+URZ], RZ ;  /* 0x000000ff00ff09a7 */ /* 0x0005e600081004ff */
.L_x_169:
[----:B------:R-:W-:Y:S01]  /*b280*/  R2UR UR6, R71 ;  /* 0x00000000470672ca */ /* 0x000fe200000e0000 */
[----:B------:R-:W-:Y:S01]  /*b290*/  UIADD3 UR53, UPT, UPT, UR53, 0x8, URZ ;  /* 0x0000000835357890 */ /* 0x000fe2000fffe0ff */
[----:B------:R-:W-:Y:S02]  /*b2a0*/  R2UR UR5, R54 ;  /* 0x00000000360572ca */ /* 0x000fe400000e0000 */
[----:B------:R-:W-:Y:S02]  /*b2b0*/  R2UR UR4, R55 ;  /* 0x00000000370472ca */ /* 0x000fe400000e0000 */
[----:B------:R-:W-:Y:S02]  /*b2c0*/  R2UR UR36, R70 ;  /* 0x00000000462472ca */ /* 0x000fe400000e0000 */
[----:B------:R-:W-:Y:S02]  /*b2d0*/  ISETP.NE.AND P0, PT, R59, 0x2, PT ;  /* 0x000000023b00780c */ /* 0x000fe40003f05270 */
[----:B------:R-:W-:Y:S02]  /*b2e0*/  ISETP.NE.AND P1, PT, R22, 0x4, PT ;  /* 0x000000041600780c */ /* 0x000fe40003f25270 */
[----:B------:R-:W-:Y:S01]  /*b2f0*/  SEL R2, RZ, 0x1, P0 ;  /* 0x00000001ff027807 */ /* 0x000fe20000000000 */
[----:B------:R-:W-:Y:S01]  /*b300*/  UISETP.NE.AND UP0, UPT, UR6, URZ, UPT ;  /* 0x000000ff0600728c */ /* 0x000fe2000bf05270 */
[----:B--2---:R-:W-:Y:S01]  /*b310*/  SEL R0, RZ, 0x1, P1 ;  /* 0x00000001ff007807 */ /* 0x004fe20000800000 */
[----:B------:R-:W-:Y:S01]  /*b320*/  UIADD3 UR20, UPT, UPT, UR37, UR5, URZ ;  /* 0x0000000525147290 */ /* 0x000fe2000fffe0ff */
[----:B------:R-:W-:Y:S01]  /*b330*/  LOP3.LUT R61, R61, R2, RZ, 0x3c, !PT ;  /* 0x000000023d3d7212 */ /* 0x000fe200078e3cff */
[----:B------:R-:W-:Y:S01]  /*b340*/  UIADD3 UR16, UPT, UPT, UR38, UR4, URZ ;  /* 0x0000000426107290 */ /* 0x000fe2000fffe0ff */
[----:B------:R-:W-:Y:S02]  /*b350*/  LOP3.LUT R62, R62, R0, RZ, 0x3c, !PT ;  /* 0x000000003e3e7212 */ /* 0x000fe400078e3cff */
[----:B------:R-:W-:Y:S02]  /*b360*/  SEL R59, R59, RZ, P0 ;  /* 0x000000ff3b3b7207 */ /* 0x000fe40000000000 */
[----:B------:R-:W-:Y:S01]  /*b370*/  SEL R22, R22, RZ, P1 ;  /* 0x000000ff16167207 */ /* 0x000fe20000800000 */
[----:B------:R-:W-:Y:S06]  /*b380*/  BRA.U UP0, `(.L_x_170) ;  /* 0xffffffa500307547 */ /* 0x000fec000b83ffff */
[----:B------:R-:W-:-:S13]  /*b390*/  R2UR UR4, R56 ;  /* 0x00000000380472ca */ /* 0x000fda00000e0000 */
[----:B------:R-:W-:-:S09]  /*b3a0*/  UISETP.NE.AND UP0, UPT, UR4, URZ, UPT ;  /* 0x000000ff0400728c */ /* 0x000fd2000bf05270 */
[----:B------:R-:W-:Y:S05]  /*b3b0*/  BRA.U !UP0, `(.L_x_171) ;  /* 0x0000000108487547 */ /* 0x000fea000b800000 */
[----:B------:R-:W2:Y:S02]  /*b3c0*/  LDCU.64 UR4, c[0x0][0x890] ;  /* 0x00011200ff0477ac */ /* 0x000ea40008000a00 */
[----:B--2---:R-:W-:-:S04]  /*b3d0*/  UISETP.NE.U32.AND UP0, UPT, UR4, URZ, UPT ;  /* 0x000000ff0400728c */ /* 0x004fc8000bf05070 */
[----:B------:R-:W-:-:S09]  /*b3e0*/  UISETP.NE.AND.EX UP0, UPT, UR5, URZ, UPT, UP0 ;  /* 0x000000ff0500728c */ /* 0x000fd2000bf05300 */
[----:B------:R-:W-:Y:S05]  /*b3f0*/  BRA.U UP0, `(.L_x_172) ;  /* 0x00000001000c7547 */ /* 0x000fea000b800000 */
[----:B------:R-:W-:-:S13]  /*b400*/  FSETP.NEU.AND P0, PT, R27, RZ, PT ;  /* 0x000000ff1b00720b */ /* 0x000fda0003f0d000 */
[----:B------:R-:W-:Y:S05]  /*b410*/  @!P0 EXIT ;  /* 0x000000000000894d */ /* 0x000fea0003800000 */
[----:B------:R-:W-:Y:S05]  /*b420*/  BRA `(.L_x_171) ;  /* 0x00000000002c7947 */ /* 0x000fea0003800000 */
.L_x_172:
[----:B------:R-:W-:Y:S01]  /*b430*/  ISETP.NE.AND P0, PT, R58, RZ, PT ;  /* 0x000000ff3a00720c */ /* 0x000fe20003f05270 */
[----:B------:R-:W-:-:S12]  /*b440*/  BSSY.RECONVERGENT B0, `(.L_x_171) ;  /* 0x0000009000007945 */ /* 0x000fd80003800200 */
[----:B------:R-:W-:Y:S05]  /*b450*/  @P0 BRA `(.L_x_173) ;  /* 0x0000000000140947 */ /* 0x000fea0003800000 */
[----:B------:R-:W2:Y:S02]  /*b460*/  LDCU.64 UR4, c[0x0][0x888] ;  /* 0x00011100ff0477ac */ /* 0x000ea40008000a00 */
[----:B--2---:R-:W-:-:S04]  /*b470*/  ISETP.NE.U32.AND P0, PT, RZ, UR4, PT ;  /* 0x00000004ff007c0c */ /* 0x004fc8000bf05070 */
[----:B------:R-:W-:-:S13]  /*b480*/  ISETP.NE.AND.EX P0, PT, RZ, UR5, PT, P0 ;  /* 0x00000005ff007c0c */ /* 0x000fda000bf05300 */
[----:B------:R-:W-:Y:S05]  /*b490*/  @!P0 EXIT ;  /* 0x000000000000894d */ /* 0x000fea0003800000 */
[----:B------:R-:W-:Y:S05]  /*b4a0*/  BRA `(.L_x_174) ;  /* 0x0000000000087947 */ /* 0x000fea0003800000 */
.L_x_173:
[----:B------:R-:W-:-:S13]  /*b4b0*/  FSETP.NEU.AND P0, PT, R27, RZ, PT ;  /* 0x000000ff1b00720b */ /* 0x000fda0003f0d000 */
[----:B------:R-:W-:Y:S05]  /*b4c0*/  @!P0 EXIT ;  /* 0x000000000000894d */ /* 0x000fea0003800000 */
.L_x_174:
[----:B------:R-:W-:Y:S05]  /*b4d0*/  BSYNC.RECONVERGENT B0 ;  /* 0x0000000000007941 */ /* 0x000fea0003800200 */
.L_x_171:
[----:B------:R-:W-:Y:S01]  /*b4e0*/  ULEA UR4, UR47, UR43, 0x3 ;  /* 0x0000002b2f047291 */ /* 0x000fe2000f8e18ff */
[----:B------:R-:W-:-:S04]  /*b4f0*/  DEPBAR.LE SB0, 0x0 ;  /* 0x000080000000791a */ /* 0x000fc80000000000 */
[----:B------:R-:W-:-:S04]  /*b500*/  UIADD3 UR4, UPT, UPT, UR4, 0x70, URZ ;  /* 0x0000007004047890 */ /* 0x000fc8000fffe0ff */
[----:B------:R-:W-:-:S09]  /*b510*/  UPRMT UR4, UR52, 0x654, UR4 ;  /* 0x0000065434047896 */ /* 0x000fd20008000004 */
[----:B------:R-:W-:Y:S01]  /*b520*/  SYNCS.ARRIVE.TRANS64.RED.A1T0 RZ, [UR4], RZ ;  /* 0x000000ffffff79a7 */ /* 0x000fe20008100404 */
[----:B------:R-:W-:Y:S05]  /*b530*/  EXIT ;  /* 0x000000000000794d */ /* 0x000fea0003800000 */
.L_x_24:
[----:B--2---:R2:W3:Y:S02]  /*b540*/  SYNCS.PHASECHK.TRANS64.TRYWAIT P0, [R0+URZ+0x110], R2 ;  /* 0x00011002000075a7 */ /* 0x0044e400080011ff */
[----:B---3--:R-:W-:Y:S05]  /*b550*/  @!P0 NANOSLEEP.SYNCS 0x989680 ;  /* 0x009896800000895d */ /* 0x008fea0003900000 */
[----:B------:R-:W3:Y:S02]  /*b560*/  @!P0 SYNCS.PHASECHK.TRANS64 P0, [R0+URZ+0x110], R2 ;  /* 0x00011002000085a7 */ /* 0x000ee400080010ff */
[----:B---3--:R-:W-:Y:S05]  /*b570*/  @!P0 BRA `(.L_x_24) ;  /* 0xfffffffc00f08947 */ /* 0x008fea000383ffff */
[----:B------:R-:W-:Y:S05]  /*b580*/  BRA `(.L_x_175) ;  /* 0xffffff6000d87947 */ /* 0x000fea000383ffff */
.L_x_27:
[----:B-1----:R-:W-:-:S07]  /*b590*/  MOV R0, UR33 ;  /* 0x0000002100007c02 */ /* 0x002fce0008000f00 */
.L_x_176:
[----:B-1----:R1:W2:Y:S02]  /*b5a0*/  SYNCS.PHASECHK.TRANS64.TRYWAIT P0, [R0+URZ+0x28], R3 ;  /* 0x00002803000075a7 */ /* 0x0022a400080011ff */
[----:B--2---:R-:W-:Y:S05]  /*b5b0*/  @!P0 NANOSLEEP.SYNCS 0x989680 ;  /* 0x009896800000895d */ /* 0x004fea0003900000 */
[----:B------:R-:W2:Y:S02]  /*b5c0*/  @!P0 SYNCS.PHASECHK.TRANS64 P0, [R0+URZ+0x28], R3 ;  /* 0x00002803000085a7 */ /* 0x000ea400080010ff */
[----:B--2---:R-:W-:Y:S05]  /*b5d0*/  @!P0 BRA `(.L_x_176) ;  /* 0xfffffffc00f08947 */ /* 0x004fea000383ffff */
[----:B------:R-:W-:Y:S05]  /*b5e0*/  BRA `(.L_x_26) ;  /* 0xffffff6400207947 */ /* 0x000fea000383ffff */
.L_x_34:
[----:B-1----:R-:W-:-:S07]  /*b5f0*/  MOV R0, UR17 ;  /* 0x0000001100007c02 */ /* 0x002fce0008000f00 */
.L_x_177:
[----:B-1----:R1:W2:Y:S02]  /*b600*/  SYNCS.PHASECHK.TRANS64.TRYWAIT P0, [R0+URZ+0x28], R3 ;  /* 0x00002803000075a7 */ /* 0x0022a400080011ff */
[----:B--2---:R-:W-:Y:S05]  /*b610*/  @!P0 NANOSLEEP.SYNCS 0x989680 ;  /* 0x009896800000895d */ /* 0x004fea0003900000 */
[----:B------:R-:W2:Y:S02]  /*b620*/  @!P0 SYNCS.PHASECHK.TRANS64 P0, [R0+URZ+0x28], R3 ;  /* 0x00002803000085a7 */ /* 0x000ea400080010ff */
[----:B--2---:R-:W-:Y:S05]  /*b630*/  @!P0 BRA `(.L_x_177) ;  /* 0xfffffffc00f08947 */ /* 0x004fea000383ffff */
[----:B------:R-:W-:Y:S05]  /*b640*/  BRA `(.L_x_33) ;  /* 0xffffff6400dc7947 */ /* 0x000fea000383ffff */
.L_x_39:
[----:B-1----:R1:W2:Y:S02]  /*b650*/  SYNCS.PHASECHK.TRANS64.TRYWAIT P0, [R3+URZ+0xa0], R0 ;  /* 0x0000a000030075a7 */ /* 0x0022a400080011ff */
[----:B--2---:R-:W-:Y:S05]  /*b660*/  @!P0 NANOSLEEP.SYNCS 0x989680 ;  /* 0x009896800000895d */ /* 0x004fea0003900000 */
[----:B------:R-:W2:Y:S02]  /*b670*/  @!P0 SYNCS.PHASECHK.TRANS64 P0, [R3+URZ+0xa0], R0 ;  /* 0x0000a000030085a7 */ /* 0x000ea400080010ff */
[----:B--2---:R-:W-:Y:S05]  /*b680*/  @!P0 BRA `(.L_x_39) ;  /* 0xfffffffc00f08947 */ /* 0x004fea000383ffff */
[----:B------:R-:W-:Y:S05]  /*b690*/  BRA `(.L_x_178) ;  /* 0xffffff6800807947 */ /* 0x000fea000383ffff */
.L_x_43:
[----:B------:R-:W-:-:S07]  /*b6a0*/  MOV R0, UR4 ;  /* 0x0000000400007c02 */ /* 0x000fce0008000f00 */
.L_x_179:
[----:B-1----:R1:W2:Y:S02]  /*b6b0*/  SYNCS.PHASECHK.TRANS64.TRYWAIT P0, [R0+URZ], R2 ;  /* 0x00000002000075a7 */ /* 0x0022a400080011ff */
[----:B--2---:R-:W-:Y:S05]  /*b6c0*/  @!P0 NANOSLEEP.SYNCS 0x989680 ;  /* 0x009896800000895d */ /* 0x004fea0003900000 */
[----:B------:R-:W2:Y:S02]  /*b6d0*/  @!P0 SYNCS.PHASECHK.TRANS64 P0, [R0+URZ], R2 ;  /* 0x00000002000085a7 */ /* 0x000ea400080010ff */
[----:B--2---:R-:W-:Y:S05]  /*b6e0*/  @!P0 BRA `(.L_x_179) ;  /* 0xfffffffc00f08947 */ /* 0x004fea000383ffff */
[----:B------:R-:W-:Y:S05]  /*b6f0*/  BRA `(.L_x_180) ;  /* 0xffffff70002c7947 */ /* 0x000fea000383ffff */
.L_x_44:
[----:B------:R-:W-:-:S07]  /*b700*/  MOV R0, UR5 ;  /* 0x0000000500007c02 */ /* 0x000fce0008000f00 */
.L_x_181:
[----:B-1----:R1:W2:Y:S02]  /*b710*/  SYNCS.PHASECHK.TRANS64.TRYWAIT P0, [R0+URZ], R3 ;  /* 0x00000003000075a7 */ /* 0x0022a400080011ff */
[----:B--2---:R-:W-:Y:S05]  /*b720*/  @!P0 NANOSLEEP.SYNCS 0x989680 ;  /* 0x009896800000895d */ /* 0x004fea0003900000 */
[----:B------:R-:W2:Y:S02]  /*b730*/  @!P0 SYNCS.PHASECHK.TRANS64 P0, [R0+URZ], R3 ;  /* 0x00000003000085a7 */ /* 0x000ea400080010ff */
[----:B--2---:R-:W-:Y:S05]  /*b740*/  @!P0 BRA `(.L_x_181) ;  /* 0xfffffffc00f08947 */ /* 0x004fea000383ffff */
[----:B------:R-:W-:Y:S05]  /*b750*/  BRA `(.L_x_182) ;  /* 0xffffff7000387947 */ /* 0x000fea000383ffff */
.L_x_45:
[----:B------:R-:W-:-:S07]  /*b760*/  MOV R0, UR5 ;  /* 0x0000000500007c02 */ /* 0x000fce0008000f00 */
.L_x_183:
[----:B-1----:R1:W2:Y:S02]  /*b770*/  SYNCS.PHASECHK.TRANS64.TRYWAIT P0, [R0+URZ], R3 ;  /* 0x00000003000075a7 */ /* 0x0022a400080011ff */
[----:B--2---:R-:W-:Y:S05]  /*b780*/  @!P0 NANOSLEEP.SYNCS 0x989680 ;  /* 0x009896800000895d */ /* 0x004fea0003900000 */
[----:B------:R-:W2:Y:S02]  /*b790*/  @!P0 SYNCS.PHASECHK.TRANS64 P0, [R0+URZ], R3 ;  /* 0x00000003000085a7 */ /* 0x000ea400080010ff */
[----:B--2---:R-:W-:Y:S05]  /*b7a0*/  @!P0 BRA `(.L_x_183) ;  /* 0xfffffffc00f08947 */ /* 0x004fea000383ffff */
[----:B------:R-:W-:Y:S05]  /*b7b0*/  BRA `(.L_x_184) ;  /* 0xffffff7000447947 */ /* 0x000fea000383ffff */
.L_x_46:
[----:B------:R-:W-:-:S07]  /*b7c0*/  MOV R0, UR5 ;  /* 0x0000000500007c02 */ /* 0x000fce0008000f00 */
.L_x_185:
[----:B-1----:R1:W2:Y:S02]  /*b7d0*/  SYNCS.PHASECHK.TRANS64.TRYWAIT P0, [R0+URZ], R3 ;  /* 0x00000003000075a7 */ /* 0x0022a400080011ff */
[----:B--2---:R-:W-:Y:S05]  /*b7e0*/  @!P0 NANOSLEEP.SYNCS 0x989680 ;  /* 0x009896800000895d */ /* 0x004fea0003900000 */
[----:B------:R-:W2:Y:S02]  /*b7f0*/  @!P0 SYNCS.PHASECHK.TRANS64 P0, [R0+URZ], R3 ;  /* 0x00000003000085a7 */ /* 0x000ea400080010ff */
[----:B--2---:R-:W-:Y:S05]  /*b800*/  @!P0 BRA `(.L_x_185) ;  /* 0xfffffffc00f08947 */ /* 0x004fea000383ffff */
[----:B------:R-:W-:Y:S05]  /*b810*/  BRA `(.L_x_186) ;  /* 0xffffff7000507947 */ /* 0x000fea000383ffff */
.L_x_49:
[----:B-1----:R1:W2:Y:S02]  /*b820*/  SYNCS.PHASECHK.TRANS64.TRYWAIT P0, [R2+URZ+0x100], R4 ;  /* 0x00010004020075a7 */ /* 0x0022a400080011ff */
[----:B--2---:R-:W-:Y:S05]  /*b830*/  @!P0 NANOSLEEP.SYNCS 0x989680 ;  /* 0x009896800000895d */ /* 0x004fea0003900000 */
[----:B------:R-:W2:Y:S02]  /*b840*/  @!P0 SYNCS.PHASECHK.TRANS64 P0, [R2+URZ+0x100], R4 ;  /* 0x00010004020085a7 */ /* 0x000ea400080010ff */
[----:B--2---:R-:W-:Y:S05]  /*b850*/  @!P0 BRA `(.L_x_49) ;  /* 0xfffffffc00f08947 */ /* 0x004fea000383ffff */
[----:B------:R-:W-:Y:S05]  /*b860*/  BRA `(.L_x_187) ;  /* 0xffffff7000ac7947 */ /* 0x000fea000383ffff */
.L_x_50:
[----:B------:R-:W-:-:S07]  /*b870*/  MOV R2, UR4 ;  /* 0x0000000400027c02 */ /* 0x000fce0008000f00 */
.L_x_188:
[----:B-1----:R1:W2:Y:S02]  /*b880*/  SYNCS.PHASECHK.TRANS64.TRYWAIT P0, [R2+URZ+0xb0], R5 ;  /* 0x0000b005020075a7 */ /* 0x0022a400080011ff */
[----:B--2---:R-:W-:Y:S05]  /*b890*/  @!P0 NANOSLEEP.SYNCS 0x989680 ;  /* 0x009896800000895d */ /* 0x004fea0003900000 */
[----:B------:R-:W2:Y:S02]  /*b8a0*/  @!P0 SYNCS.PHASECHK.TRANS64 P0, [R2+URZ+0xb0], R5 ;  /* 0x0000b005020085a7 */ /* 0x000ea400080010ff */
[----:B--2---:R-:W-:Y:S05]  /*b8b0*/  @!P0 BRA `(.L_x_188) ;  /* 0xfffffffc00f08947 */ /* 0x004fea000383ffff */
[----:B------:R-:W-:Y:S05]  /*b8c0*/  BRA `(.L_x_189) ;  /* 0xffffff7000bc7947 */ /* 0x000fea000383ffff */
.L_x_51:
[----:B-1----:R1:W2:Y:S02]  /*b8d0*/  SYNCS.PHASECHK.TRANS64.TRYWAIT P1, [R2+URZ+0xa0], R4 ;  /* 0x0000a004020075a7 */ /* 0x0022a400080211ff */
[----:B--2---:R-:W-:Y:S05]  /*b8e0*/  @!P1 NANOSLEEP.SYNCS 0x989680 ;  /* 0x009896800000995d */ /* 0x004fea0003900000 */
[----:B------:R-:W2:Y:S02]  /*b8f0*/  @!P1 SYNCS.PHASECHK.TRANS64 P1, [R2+URZ+0xa0], R4 ;  /* 0x0000a004020095a7 */ /* 0x000ea400080210ff */
[----:B--2---:R-:W-:Y:S05]  /*b900*/  @!P1 BRA `(.L_x_51) ;  /* 0xfffffffc00f09947 */ /* 0x004fea000383ffff */
[----:B------:R-:W-:Y:S05]  /*b910*/  BRA `(.L_x_190) ;  /* 0xffffff7000ec7947 */ /* 0x000fea000383ffff */
.L_x_54:
[----:B------:R-:W-:-:S07]  /*b920*/  MOV R0, UR4 ;  /* 0x0000000400007c02 */ /* 0x000fce0008000f00 */
.L_x_191:
[----:B-1----:R1:W2:Y:S02]  /*b930*/  SYNCS.PHASECHK.TRANS64.TRYWAIT P0, [R0+URZ+0xb0], R2 ;  /* 0x0000b002000075a7 */ /* 0x0022a400080011ff */
[----:B--2---:R-:W-:Y:S05]  /*b940*/  @!P0 NANOSLEEP.SYNCS 0x989680 ;  /* 0x009896800000895d */ /* 0x004fea0003900000 */
[----:B------:R-:W2:Y:S02]  /*b950*/  @!P0 SYNCS.PHASECHK.TRANS64 P0, [R0+URZ+0xb0], R2 ;  /* 0x0000b002000085a7 */ /* 0x000ea400080010ff */
[----:B--2---:R-:W-:Y:S05]  /*b960*/  @!P0 BRA `(.L_x_191) ;  /* 0xfffffffc00f08947 */ /* 0x004fea000383ffff */
[----:B------:R-:W-:Y:S05]  /*b970*/  BRA `(.L_x_53) ;  /* 0xffffff7400407947 */ /* 0x000fea000383ffff */
.L_x_61:
[----:B-1----:R1:W2:Y:S02]  /*b980*/  SYNCS.PHASECHK.TRANS64.TRYWAIT P1, [R0+URZ+0xa0], R2 ;  /* 0x0000a002000075a7 */ /* 0x0022a400080211ff */
[----:B--2---:R-:W-:Y:S05]  /*b990*/  @!P1 NANOSLEEP.SYNCS 0x989680 ;  /* 0x009896800000995d */ /* 0x004fea0003900000 */
[----:B------:R-:W2:Y:S02]  /*b9a0*/  @!P1 SYNCS.PHASECHK.TRANS64 P1, [R0+URZ+0xa0], R2 ;  /* 0x0000a002000095a7 */ /* 0x000ea400080210ff */
[----:B--2---:R-:W-:Y:S05]  /*b9b0*/  @!P1 BRA `(.L_x_61) ;  /* 0xfffffffc00f09947 */ /* 0x004fea000383ffff */
[----:B------:R-:W-:Y:S05]  /*b9c0*/  BRA `(.L_x_192) ;  /* 0xffffff7800b47947 */ /* 0x000fea000383ffff */
.L_x_62:
[----:B------:R-:W-:-:S07]  /*b9d0*/  MOV R2, UR30 ;  /* 0x0000001e00027c02 */ /* 0x000fce0008000f00 */
.L_x_193:
[----:B-1----:R1:W2:Y:S02]  /*b9e0*/  SYNCS.PHASECHK.TRANS64.TRYWAIT P0, [R2+URZ+0xe0], R0 ;  /* 0x0000e000020075a7 */ /* 0x0022a400080011ff */
[----:B--2---:R-:W-:Y:S05]  /*b9f0*/  @!P0 NANOSLEEP.SYNCS 0x989680 ;  /* 0x009896800000895d */ /* 0x004fea0003900000 */
[----:B------:R-:W2:Y:S02]  /*ba00*/  @!P0 SYNCS.PHASECHK.TRANS64 P0, [R2+URZ+0xe0], R0 ;  /* 0x0000e000020085a7 */ /* 0x000ea400080010ff */
[----:B--2---:R-:W-:Y:S05]  /*ba10*/  @!P0 BRA `(.L_x_193) ;  /* 0xfffffffc00f08947 */ /* 0x004fea000383ffff */
[----:B------:R-:W-:Y:S05]  /*ba20*/  BRA `(.L_x_194) ;  /* 0xffffff7800ec7947 */ /* 0x000fea000383ffff */
.L_x_65:
[----:B------:R-:W-:Y:S07]  /*ba30*/  MOV R0, UR5 ;  /* 0x0000000500007c02 */ /* 0x000fee0008000f00 */
.L_x_195:
[----:B-1----:R1:W2:Y:S02]  /*ba40*/  SYNCS.PHASECHK.TRANS64.TRYWAIT P0, [R0+URZ], R2 ;  /* 0x00000002000075a7 */ /* 0x0022a400080011ff */
[----:B--2---:R-:W-:Y:S05]  /*ba50*/  @!P0 NANOSLEEP.SYNCS 0x989680 ;  /* 0x009896800000895d */ /* 0x004fea0003900000 */
[----:B------:R-:W2:Y:S02]  /*ba60*/  @!P0 SYNCS.PHASECHK.TRANS64 P0, [R0+URZ], R2 ;  /* 0x00000002000085a7 */ /* 0x000ea400080010ff */
[----:B--2---:R-:W-:Y:S05]  /*ba70*/  @!P0 BRA `(.L_x_195) ;  /* 0xfffffffc00f08947 */ /* 0x004fea000383ffff */
[----:B------:R-:W-:Y:S05]  /*ba80*/  BRA `(.L_x_64) ;  /* 0xffffff7c00087947 */ /* 0x000fea000383ffff */
.L_x_68:
[----:B------:R-:W-:-:S07]  /*ba90*/  MOV R0, UR4 ;  /* 0x0000000400007c02 */ /* 0x000fce0008000f00 */
.L_x_196:
[----:B--2---:R2:W4:Y:S02]  /*baa0*/  SYNCS.PHASECHK.TRANS64.TRYWAIT P0, [R0+URZ], R2 ;  /* 0x00000002000075a7 */ /* 0x00452400080011ff */
[----:B----4-:R-:W-:Y:S05]  /*bab0*/  @!P0 NANOSLEEP.SYNCS 0x989680 ;  /* 0x009896800000895d */ /* 0x010fea0003900000 */
[----:B------:R-:W4:Y:S02]  /*bac0*/  @!P0 SYNCS.PHASECHK.TRANS64 P0, [R0+URZ], R2 ;  /* 0x00000002000085a7 */ /* 0x000f2400080010ff */
[----:B----4-:R-:W-:Y:S05]  /*bad0*/  @!P0 BRA `(.L_x_196) ;  /* 0xfffffffc00f08947 */ /* 0x010fea000383ffff */
[----:B------:R-:W-:Y:S05]  /*bae0*/  BRA `(.L_x_197) ;  /* 0xffffff7c00e47947 */ /* 0x000fea000383ffff */
.L_x_69:
[----:B------:R-:W-:-:S07]  /*baf0*/  MOV R0, UR5 ;  /* 0x0000000500007c02 */ /* 0x000fce0008000f00 */
.L_x_198:
[----:B-1----:R1:W2:Y:S02]  /*bb00*/  SYNCS.PHASECHK.TRANS64.TRYWAIT P0, [R0+URZ], R3 ;  /* 0x00000003000075a7 */ /* 0x0022a400080011ff */
[----:B--2---:R-:W-:Y:S05]  /*bb10*/  @!P0 NANOSLEEP.SYNCS 0x989680 ;  /* 0x009896800000895d */ /* 0x004fea0003900000 */
[----:B------:R-:W2:Y:S02]  /*bb20*/  @!P0 SYNCS.PHASECHK.TRANS64 P0, [R0+URZ], R3 ;  /* 0x00000003000085a7 */ /* 0x000ea400080010ff */
[----:B--2---:R-:W-:Y:S05]  /*bb30*/  @!P0 BRA `(.L_x_198) ;  /* 0xfffffffc00f08947 */ /* 0x004fea000383ffff */
[----:B------:R-:W-:Y:S05]  /*bb40*/  BRA `(.L_x_199) ;  /* 0xffffff7c00f07947 */ /* 0x000fea000383ffff */
.L_x_70:
[----:B------:R-:W-:-:S07]  /*bb50*/  MOV R0, UR5 ;  /* 0x0000000500007c02 */ /* 0x000fce0008000f00 */
.L_x_200:
[----:B-1----:R1:W2:Y:S02]  /*bb60*/  SYNCS.PHASECHK.TRANS64.TRYWAIT P0, [R0+URZ], R3 ;  /* 0x00000003000075a7 */ /* 0x0022a400080011ff */
[----:B--2---:R-:W-:Y:S05]  /*bb70*/  @!P0 NANOSLEEP.SYNCS 0x989680 ;  /* 0x009896800000895d */ /* 0x004fea0003900000 */
[----:B------:R-:W2:Y:S02]  /*bb80*/  @!P0 SYNCS.PHASECHK.TRANS64 P0, [R0+URZ], R3 ;  /* 0x00000003000085a7 */ /* 0x000ea400080010ff */
[----:B--2---:R-:W-:Y:S05]  /*bb90*/  @!P0 BRA `(.L_x_200) ;  /* 0xfffffffc00f08947 */ /* 0x004fea000383ffff */
[----:B------:R-:W-:Y:S05]  /*bba0*/  BRA `(.L_x_201) ;  /* 0xffffff7c00fc7947 */ /* 0x000fea000383ffff */
.L_x_71:
[----:B-1----:R-:W-:-:S07]  /*bbb0*/  MOV R0, UR4 ;  /* 0x0000000400007c02 */ /* 0x002fce0008000f00 */
.L_x_202:
[----:B-1----:R1:W2:Y:S02]  /*bbc0*/  SYNCS.PHASECHK.TRANS64.TRYWAIT P0, [R0+URZ], R2 ;  /* 0x00000002000075a7 */ /* 0x0022a400080011ff */
[----:B--2---:R-:W-:Y:S05]  /*bbd0*/  @!P0 NANOSLEEP.SYNCS 0x989680 ;  /* 0x009896800000895d */ /* 0x004fea0003900000 */
[----:B------:R-:W2:Y:S02]  /*bbe0*/  @!P0 SYNCS.PHASECHK.TRANS64 P0, [R0+URZ], R2 ;  /* 0x00000002000085a7 */ /* 0x000ea400080010ff */
[----:B--2---:R-:W-:Y:S05]  /*bbf0*/  @!P0 BRA `(.L_x_202) ;  /* 0xfffffffc00f08947 */ /* 0x004fea000383ffff */
[----:B------:R-:W-:Y:S05]  /*bc00*/  BRA `(.L_x_203) ;  /* 0xffffff8000087947 */ /* 0x000fea000383ffff */
.L_x_76:
[----:B--2---:R2:W3:Y:S02]  /*bc10*/  SYNCS.PHASECHK.TRANS64.TRYWAIT P0, [R12+URZ+0xa0], R0 ;  /* 0x0000a0000c0075a7 */ /* 0x0044e400080011ff */
[----:B---3--:R-:W-:Y:S05]  /*bc20*/  @!P0 NANOSLEEP.SYNCS 0x989680 ;  /* 0x009896800000895d */ /* 0x008fea0003900000 */
[----:B------:R-:W3:Y:S02]  /*bc30*/  @!P0 SYNCS.PHASECHK.TRANS64 P0, [R12+URZ+0xa0], R0 ;  /* 0x0000a0000c0085a7 */ /* 0x000ee400080010ff */
[----:B---3--:R-:W-:Y:S05]  /*bc40*/  @!P0 BRA `(.L_x_76) ;  /* 0xfffffffc00f08947 */ /* 0x008fea000383ffff */
[----:B------:R-:W-:Y:S05]  /*bc50*/  BRA `(.L_x_204) ;  /* 0xffffff8400207947 */ /* 0x000fea000383ffff */
.L_x_79:
[----:B-1----:R-:W-:Y:S07]  /*bc60*/  MOV R0, UR21 ;  /* 0x0000001500007c02 */ /* 0x002fee0008000f00 */
.L_x_205:
[----:B-1----:R1:W2:Y:S02]  /*bc70*/  SYNCS.PHASECHK.TRANS64.TRYWAIT P2, [R0+URZ+0x98], R6 ;  /* 0x00009806000075a7 */ /* 0x0022a400080411ff */
[----:B--2---:R-:W-:Y:S05]  /*bc80*/  @!P2 NANOSLEEP.SYNCS 0x989680 ;  /* 0x009896800000a95d */ /* 0x004fea0003900000 */
[----:B------:R-:W2:Y:S02]  /*bc90*/  @!P2 SYNCS.PHASECHK.TRANS64 P2, [R0+URZ+0x98], R6 ;  /* 0x000098060000a5a7 */ /* 0x000ea400080410ff */
[----:B--2---:R-:W-:Y:S05]  /*bca0*/  @!P2 BRA `(.L_x_205) ;  /* 0xfffffffc00f0a947 */ /* 0x004fea000383ffff */
[----:B------:R-:W-:Y:S05]  /*bcb0*/  BRA `(.L_x_78) ;  /* 0xffffff88008c7947 */ /* 0x000fea000383ffff */
.L_x_82:
[----:B------:R-:W-:Y:S07]  /*bcc0*/  MOV R0, UR21 ;  /* 0x0000001500007c02 */ /* 0x000fee0008000f00 */
.L_x_206:
[----:B-1----:R1:W2:Y:S02]  /*bcd0*/  SYNCS.PHASECHK.TRANS64.TRYWAIT P0, [R0+URZ+0x70], R10 ;  /* 0x0000700a000075a7 */ /* 0x0022a400080011ff */
[----:B--2---:R-:W-:Y:S05]  /*bce0*/  @!P0 NANOSLEEP.SYNCS 0x989680 ;  /* 0x009896800000895d */ /* 0x004fea0003900000 */
[----:B------:R-:W2:Y:S02]  /*bcf0*/  @!P0 SYNCS.PHASECHK.TRANS64 P0, [R0+URZ+0x70], R10 ;  /* 0x0000700a000085a7 */ /* 0x000ea400080010ff */
[----:B--2---:R-:W-:Y:S05]  /*bd00*/  @!P0 BRA `(.L_x_206) ;  /* 0xfffffffc00f08947 */ /* 0x004fea000383ffff */
[----:B------:R-:W-:Y:S05]  /*bd10*/  BRA `(.L_x_207) ;  /* 0xffffff8800e87947 */ /* 0x000fea000383ffff */
.L_x_83:
[----:B------:R-:W-:Y:S07]  /*bd20*/  MOV R0, UR21 ;  /* 0x0000001500007c02 */ /* 0x000fee0008000f00 */
.L_x_208:
[----:B-1----:R1:W2:Y:S02]  /*bd30*/  SYNCS.PHASECHK.TRANS64.TRYWAIT P0, [R0+URZ+0x78], R10 ;  /* 0x0000780a000075a7 */ /* 0x0022a400080011ff */
[----:B--2---:R-:W-:Y:S05]  /*bd40*/  @!P0 NANOSLEEP.SYNCS 0x989680 ;  /* 0x009896800000895d */ /* 0x004fea0003900000 */
[----:B------:R-:W2:Y:S02]  /*bd50*/  @!P0 SYNCS.PHASECHK.TRANS64 P0, [R0+URZ+0x78], R10 ;  /* 0x0000780a000085a7 */ /* 0x000ea400080010ff */
[----:B--2---:R-:W-:Y:S05]  /*bd60*/  @!P0 BRA `(.L_x_208) ;  /* 0xfffffffc00f08947 */ /* 0x004fea000383ffff */
[----:B------:R-:W-:Y:S05]  /*bd70*/  BRA `(.L_x_209) ;  /* 0xffffff8c00247947 */ /* 0x000fea000383ffff */
.L_x_84:
[----:B------:R-:W-:Y:S07]  /*bd80*/  MOV R0, UR21 ;  /* 0x0000001500007c02 */ /* 0x000fee0008000f00 */
.L_x_210:
[----:B-1----:R1:W2:Y:S02]  /*bd90*/  SYNCS.PHASECHK.TRANS64.TRYWAIT P0, [R0+URZ+0x80], R10 ;  /* 0x0000800a000075a7 */ /* 0x0022a400080011ff */
[----:B--2---:R-:W-:Y:S05]  /*bda0*/  @!P0 NANOSLEEP.SYNCS 0x989680 ;  /* 0x009896800000895d */ /* 0x004fea0003900000 */
[----:B------:R-:W2:Y:S02]  /*bdb0*/  @!P0 SYNCS.PHASECHK.TRANS64 P0, [R0+URZ+0x80], R10 ;  /* 0x0000800a000085a7 */ /* 0x000ea400080010ff */
[----:B--2---:R-:W-:Y:S05]  /*bdc0*/  @!P0 BRA `(.L_x_210) ;  /* 0xfffffffc00f08947 */ /* 0x004fea000383ffff */
[----:B------:R-:W-:Y:S05]  /*bdd0*/  BRA `(.L_x_211) ;  /* 0xffffff8c00647947 */ /* 0x000fea000383ffff */
.L_x_85:
[----:B------:R-:W-:Y:S07]  /*bde0*/  MOV R0, UR21 ;  /* 0x0000001500007c02 */ /* 0x000fee0008000f00 */
.L_x_212:
[----:B-1----:R1:W2:Y:S02]  /*bdf0*/  SYNCS.PHASECHK.TRANS64.TRYWAIT P0, [R0+URZ+0x88], R10 ;  /* 0x0000880a000075a7 */ /* 0x0022a400080011ff */
[----:B--2---:R-:W-:Y:S05]  /*be00*/  @!P0 NANOSLEEP.SYNCS 0x989680 ;  /* 0x009896800000895d */ /* 0x004fea0003900000 */
[----:B------:R-:W2:Y:S02]  /*be10*/  @!P0 SYNCS.PHASECHK.TRANS64 P0, [R0+URZ+0x88], R10 ;  /* 0x0000880a000085a7 */ /* 0x000ea400080010ff */
[----:B--2---:R-:W-:Y:S05]  /*be20*/  @!P0 BRA `(.L_x_212) ;  /* 0xfffffffc00f08947 */ /* 0x004fea000383ffff */
[----:B------:R-:W-:Y:S05]  /*be30*/  BRA `(.L_x_213) ;  /* 0xffffff8c00a87947 */ /* 0x000fea000383ffff */
.L_x_86:
[----:B------:R-:W-:Y:S07]  /*be40*/  MOV R0, UR21 ;  /* 0x0000001500007c02 */ /* 0x000fee0008000f00 */
.L_x_214:
[----:B-1----:R1:W2:Y:S02]  /*be50*/  SYNCS.PHASECHK.TRANS64.TRYWAIT P0, [R0+URZ+0x70], R9 ;  /* 0x00007009000075a7 */ /* 0x0022a400080011ff */
[----:B--2---:R-:W-:Y:S05]  /*be60*/  @!P0 NANOSLEEP.SYNCS 0x989680 ;  /* 0x009896800000895d */ /* 0x004fea0003900000 */
[----:B------:R-:W2:Y:S02]  /*be70*/  @!P0 SYNCS.PHASECHK.TRANS64 P0, [R0+URZ+0x70], R9 ;  /* 0x00007009000085a7 */ /* 0x000ea400080010ff */
[----:B--2---:R-:W-:Y:S05]  /*be80*/  @!P0 BRA `(.L_x_214) ;  /* 0xfffffffc00f08947 */ /* 0x004fea000383ffff */
[----:B------:R-:W-:Y:S05]  /*be90*/  BRA `(.L_x_215) ;  /* 0xffffff8c00f07947 */ /* 0x000fea000383ffff */
.L_x_87:
[----:B------:R-:W-:Y:S07]  /*bea0*/  MOV R0, UR21 ;  /* 0x0000001500007c02 */ /* 0x000fee0008000f00 */
.L_x_216:
[----:B-1----:R1:W2:Y:S02]  /*beb0*/  SYNCS.PHASECHK.TRANS64.TRYWAIT P0, [R0+URZ+0x78], R9 ;  /* 0x00007809000075a7 */ /* 0x0022a400080011ff */
[----:B--2---:R-:W-:Y:S05]  /*bec0*/  @!P0 NANOSLEEP.SYNCS 0x989680 ;  /* 0x009896800000895d */ /* 0x004fea0003900000 */
[----:B------:R-:W2:Y:S02]  /*bed0*/  @!P0 SYNCS.PHASECHK.TRANS64 P0, [R0+URZ+0x78], R9 ;  /* 0x00007809000085a7 */ /* 0x000ea400080010ff */
[----:B--2---:R-:W-:Y:S05]  /*bee0*/  @!P0 BRA `(.L_x_216) ;  /* 0xfffffffc00f08947 */ /* 0x004fea000383ffff */
[----:B------:R-:W-:Y:S05]  /*bef0*/  BRA `(.L_x_217) ;  /* 0xffffff9000387947 */ /* 0x000fea000383ffff */
.L_x_88:
[----:B------:R-:W-:Y:S07]  /*bf00*/  MOV R0, UR21 ;  /* 0x0000001500007c02 */ /* 0x000fee0008000f00 */
.L_x_218:
[----:B-1----:R1:W2:Y:S02]  /*bf10*/  SYNCS.PHASECHK.TRANS64.TRYWAIT P0, [R0+URZ+0x80], R9 ;  /* 0x00008009000075a7 */ /* 0x0022a400080011ff */
[----:B--2---:R-:W-:Y:S05]  /*bf20*/  @!P0 NANOSLEEP.SYNCS 0x989680 ;  /* 0x009896800000895d */ /* 0x004fea0003900000 */
[----:B------:R-:W2:Y:S02]  /*bf30*/  @!P0 SYNCS.PHASECHK.TRANS64 P0, [R0+URZ+0x80], R9 ;  /* 0x00008009000085a7 */ /* 0x000ea400080010ff */
[----:B--2---:R-:W-:Y:S05]  /*bf40*/  @!P0 BRA `(.L_x_218) ;  /* 0xfffffffc00f08947 */ /* 0x004fea000383ffff */
[----:B------:R-:W-:Y:S05]  /*bf50*/  BRA `(.L_x_219) ;  /* 0xffffff9000807947 */ /* 0x000fea000383ffff */
.L_x_89:
[----:B------:R-:W-:Y:S07]  /*bf60*/  MOV R0, UR21 ;  /* 0x0000001500007c02 */ /* 0x000fee0008000f00 */
.L_x_220:
[----:B-1----:R1:W2:Y:S02]  /*bf70*/  SYNCS.PHASECHK.TRANS64.TRYWAIT P0, [R0+URZ+0x88], R9 ;  /* 0x00008809000075a7 */ /* 0x0022a400080011ff */
[----:B--2---:R-:W-:Y:S05]  /*bf80*/  @!P0 NANOSLEEP.SYNCS 0x989680 ;  /* 0x009896800000895d */ /* 0x004fea0003900000 */
[----:B------:R-:W2:Y:S02]  /*bf90*/  @!P0 SYNCS.PHASECHK.TRANS64 P0, [R0+URZ+0x88], R9 ;  /* 0x00008809000085a7 */ /* 0x000ea400080010ff */
[----:B--2---:R-:W-:Y:S05]  /*bfa0*/  @!P0 BRA `(.L_x_220) ;  /* 0xfffffffc00f08947 */ /* 0x004fea000383ffff */
[----:B------:R-:W-:Y:S05]  /*bfb0*/  BRA `(.L_x_221) ;  /* 0xffffff9000c47947 */ /* 0x000fea000383ffff */
.L_x_91:
[----:B------:R-:W-:-:S07]  /*bfc0*/  MOV R0, UR21 ;  /* 0x0000001500007c02 */ /* 0x000fce0008000f00 */
.L_x_222:
[----:B-1----:R1:W3:Y:S02]  /*bfd0*/  SYNCS.PHASECHK.TRANS64.TRYWAIT P0, [R0+URZ+0x70], R10 ;  /* 0x0000700a000075a7 */ /* 0x0022e400080011ff */
[----:B---3--:R-:W-:Y:S05]  /*bfe0*/  @!P0 NANOSLEEP.SYNCS 0x989680 ;  /* 0x009896800000895d */ /* 0x008fea0003900000 */
[----:B------:R-:W3:Y:S02]  /*bff0*/  @!P0 SYNCS.PHASECHK.TRANS64 P0, [R0+URZ+0x70], R10 ;  /* 0x0000700a000085a7 */ /* 0x000ee400080010ff */
[----:B---3--:R-:W-:Y:S05]  /*c000*/  @!P0 BRA `(.L_x_222) ;  /* 0xfffffffc00f08947 */ /* 0x008fea000383ffff */
[----:B------:R-:W-:Y:S05]  /*c010*/  BRA `(.L_x_223) ;  /* 0xffffff9400347947 */ /* 0x000fea000383ffff */
.L_x_92:
[----:B-1----:R-:W-:-:S07]  /*c020*/  MOV R0, UR21 ;  /* 0x0000001500007c02 */ /* 0x002fce0008000f00 */
.L_x_224:
[----:B-1----:R1:W3:Y:S02]  /*c030*/  SYNCS.PHASECHK.TRANS64.TRYWAIT P0, [R0+URZ+0x78], R10 ;  /* 0x0000780a000075a7 */ /* 0x0022e400080011ff */
[----:B---3--:R-:W-:Y:S05]  /*c040*/  @!P0 NANOSLEEP.SYNCS 0x989680 ;  /* 0x009896800000895d */ /* 0x008fea0003900000 */
[----:B------:R-:W3:Y:S02]  /*c050*/  @!P0 SYNCS.PHASECHK.TRANS64 P0, [R0+URZ+0x78], R10 ;  /* 0x0000780a000085a7 */ /* 0x000ee400080010ff */
[----:B---3--:R-:W-:Y:S05]  /*c060*/  @!P0 BRA `(.L_x_224) ;  /* 0xfffffffc00f08947 */ /* 0x008fea000383ffff */
[----:B------:R-:W-:Y:S05]  /*c070*/  BRA `(.L_x_225) ;  /* 0xffffff9400247947 */ /* 0x000fea000383ffff */
.L_x_93:
[----:B------:R-:W-:-:S07]  /*c080*/  MOV R2, UR21 ;  /* 0x0000001500027c02 */ /* 0x000fce0008000f00 */
.L_x_226:
[----:B-1----:R1:W3:Y:S02]  /*c090*/  SYNCS.PHASECHK.TRANS64.TRYWAIT P0, [R2+URZ+0x80], R10 ;  /* 0x0000800a020075a7 */ /* 0x0022e400080011ff */
[----:B---3--:R-:W-:Y:S05]  /*c0a0*/  @!P0 NANOSLEEP.SYNCS 0x989680 ;  /* 0x009896800000895d */ /* 0x008fea0003900000 */
[----:B------:R-:W3:Y:S02]  /*c0b0*/  @!P0 SYNCS.PHASECHK.TRANS64 P0, [R2+URZ+0x80], R10 ;  /* 0x0000800a020085a7 */ /* 0x000ee400080010ff */
[----:B---3--:R-:W-:Y:S05]  /*c0c0*/  @!P0 BRA `(.L_x_226) ;  /* 0xfffffffc00f08947 */ /* 0x008fea000383ffff */
[----:B------:R-:W-:Y:S05]  /*c0d0*/  BRA `(.L_x_227) ;  /* 0xffffff9400187947 */ /* 0x000fea000383ffff */
.L_x_95:
[----:B-1----:R1:W2:Y:S02]  /*c0e0*/  SYNCS.PHASECHK.TRANS64.TRYWAIT P0, [R0+URZ+0xa0], R2 ;  /* 0x0000a002000075a7 */ /* 0x0022a400080011ff */
[----:B--2---:R-:W-:Y:S05]  /*c0f0*/  @!P0 NANOSLEEP.SYNCS 0x989680 ;  /* 0x009896800000895d */ /* 0x004fea0003900000 */
[----:B------:R-:W2:Y:S02]  /*c100*/  @!P0 SYNCS.PHASECHK.TRANS64 P0, [R0+URZ+0xa0], R2 ;  /* 0x0000a002000085a7 */ /* 0x000ea400080010ff */
[----:B--2---:R-:W-:Y:S05]  /*c110*/  @!P0 BRA `(.L_x_95) ;  /* 0xfffffffc00f08947 */ /* 0x004fea000383ffff */
[----:B------:R-:W-:Y:S05]  /*c120*/  BRA `(.L_x_228) ;  /* 0xffffff9400dc7947 */ /* 0x000fea000383ffff */
.L_x_106:
[----:B-1----:R-:W-:Y:S04]  /*c130*/  MOV R2, UR43 ;  /* 0x0000002b00027c02 */ /* 0x002fe80008000f00 */
[----:B------:R1:W3:Y:S03]  /*c140*/  SYNCS.PHASECHK.TRANS64.TRYWAIT P1, [R2+URZ+0x50], R3 ;  /* 0x00005003020075a7 */ /* 0x0002e600080211ff */
[----:B---3--:R-:W-:Y:S05]  /*c150*/  @!P1 NANOSLEEP.SYNCS 0x989680 ;  /* 0x009896800000995d */ /* 0x008fea0003900000 */
[----:B------:R-:W3:Y:S02]  /*c160*/  @!P1 SYNCS.PHASECHK.TRANS64 P1, [R2+URZ+0x50], R3 ;  /* 0x00005003020095a7 */ /* 0x000ee400080210ff */
[----:B---3--:R-:W-:Y:S05]  /*c170*/  @!P1 BRA `(.L_x_106) ;  /* 0xfffffffc00ec9947 */ /* 0x008fea000383ffff */
[----:B------:R-:W-:Y:S05]  /*c180*/  BRA `(.L_x_105) ;  /* 0xffffffa400507947 */ /* 0x000fea000383ffff */
.L_x_108:
[----:B-1----:R1:W4:Y:S02]  /*c190*/  SYNCS.PHASECHK.TRANS64.TRYWAIT P0, [R26+URZ+0xc0], R0 ;  /* 0x0000c0001a0075a7 */ /* 0x00232400080011ff */
[----:B----4-:R-:W-:Y:S05]  /*c1a0*/  @!P0 NANOSLEEP.SYNCS 0x989680 ;  /* 0x009896800000895d */ /* 0x010fea0003900000 */
[----:B------:R-:W4:Y:S02]  /*c1b0*/  @!P0 SYNCS.PHASECHK.TRANS64 P0, [R26+URZ+0xc0], R0 ;  /* 0x0000c0001a0085a7 */ /* 0x000f2400080010ff */
[----:B----4-:R-:W-:Y:S05]  /*c1c0*/  @!P0 BRA `(.L_x_108) ;  /* 0xfffffffc00f08947 */ /* 0x010fea000383ffff */
[----:B------:R-:W-:Y:S05]  /*c1d0*/  BRA `(.L_x_107) ;  /* 0xffffffa400787947 */ /* 0x000fea000383ffff */
.L_x_117:
[----:B-1----:R1:W2:Y:S02]  /*c1e0*/  SYNCS.PHASECHK.TRANS64.TRYWAIT P0, [R2+URZ+0x50], R0 ;  /* 0x00005000020075a7 */ /* 0x0022a400080011ff */
[----:B--2---:R-:W-:Y:S05]  /*c1f0*/  @!P0 NANOSLEEP.SYNCS 0x989680 ;  /* 0x009896800000895d */ /* 0x004fea0003900000 */
[----:B------:R-:W2:Y:S02]  /*c200*/  @!P0 SYNCS.PHASECHK.TRANS64 P0, [R2+URZ+0x50], R0 ;  /* 0x00005000020085a7 */ /* 0x000ea400080010ff */
[----:B--2---:R-:W-:Y:S05]  /*c210*/  @!P0 BRA `(.L_x_117) ;  /* 0xfffffffc00f08947 */ /* 0x004fea000383ffff */
[----:B------:R-:W-:Y:S05]  /*c220*/  BRA `(.L_x_116) ;  /* 0xffffffac00947947 */ /* 0x000fea000383ffff */
.L_x_125:
[----:B-1----:R1:W2:Y:S02]  /*c230*/  SYNCS.PHASECHK.TRANS64.TRYWAIT P0, [R0+URZ+0x50], R6 ;  /* 0x00005006000075a7 */ /* 0x0022a400080011ff */
[----:B--2---:R-:W-:Y:S05]  /*c240*/  @!P0 NANOSLEEP.SYNCS 0x989680 ;  /* 0x009896800000895d */ /* 0x004fea0003900000 */
[----:B------:R-:W2:Y:S02]  /*c250*/  @!P0 SYNCS.PHASECHK.TRANS64 P0, [R0+URZ+0x50], R6 ;  /* 0x00005006000085a7 */ /* 0x000ea400080010ff */
[----:B--2---:R-:W-:Y:S05]  /*c260*/  @!P0 BRA `(.L_x_125) ;  /* 0xfffffffc00f08947 */ /* 0x004fea000383ffff */
[----:B------:R-:W-:Y:S05]  /*c270*/  BRA `(.L_x_124) ;  /* 0xffffffb400d47947 */ /* 0x000fea000383ffff */
.L_x_133:
[----:B-1----:R1:W2:Y:S02]  /*c280*/  SYNCS.PHASECHK.TRANS64.TRYWAIT P0, [R0+URZ+0x50], R6 ;  /* 0x00005006000075a7 */ /* 0x0022a400080011ff */
[----:B--2---:R-:W-:Y:S05]  /*c290*/  @!P0 NANOSLEEP.SYNCS 0x989680 ;  /* 0x009896800000895d */ /* 0x004fea0003900000 */
[----:B------:R-:W2:Y:S02]  /*c2a0*/  @!P0 SYNCS.PHASECHK.TRANS64 P0, [R0+URZ+0x50], R6 ;  /* 0x00005006000085a7 */ /* 0x000ea400080010ff */
[----:B--2---:R-:W-:Y:S05]  /*c2b0*/  @!P0 BRA `(.L_x_133) ;  /* 0xfffffffc00f08947 */ /* 0x004fea000383ffff */
[----:B------:R-:W-:Y:S05]  /*c2c0*/  BRA `(.L_x_132) ;  /* 0xffffffc000187947 */ /* 0x000fea000383ffff */
.L_x_141:
[----:B-1----:R1:W2:Y:S02]  /*c2d0*/  SYNCS.PHASECHK.TRANS64.TRYWAIT P0, [R0+URZ+0x50], R6 ;  /* 0x00005006000075a7 */ /* 0x0022a400080011ff */
[----:B--2---:R-:W-:Y:S05]  /*c2e0*/  @!P0 NANOSLEEP.SYNCS 0x989680 ;  /* 0x009896800000895d */ /* 0x004fea0003900000 */
[----:B------:R-:W2:Y:S02]  /*c2f0*/  @!P0 SYNCS.PHASECHK.TRANS64 P0, [R0+URZ+0x50], R6 ;  /* 0x00005006000085a7 */ /* 0x000ea400080010ff */
[----:B--2---:R-:W-:Y:S05]  /*c300*/  @!P0 BRA `(.L_x_141) ;  /* 0xfffffffc00f08947 */ /* 0x004fea000383ffff */
[----:B------:R-:W-:Y:S05]  /*c310*/  BRA `(.L_x_140) ;  /* 0xffffffc800687947 */ /* 0x000fea000383ffff */
.L_x_149:
[----:B-1----:R1:W2:Y:S02]  /*c320*/  SYNCS.PHASECHK.TRANS64.TRYWAIT P0, [R0+URZ+0x50], R6 ;  /* 0x00005006000075a7 */ /* 0x0022a400080011ff */
[----:B--2---:R-:W-:Y:S05]  /*c330*/  @!P0 NANOSLEEP.SYNCS 0x989680 ;  /* 0x009896800000895d */ /* 0x004fea0003900000 */
[----:B------:R-:W2:Y:S02]  /*c340*/  @!P0 SYNCS.PHASECHK.TRANS64 P0, [R0+URZ+0x50], R6 ;  /* 0x00005006000085a7 */ /* 0x000ea400080010ff */
[----:B--2---:R-:W-:Y:S05]  /*c350*/  @!P0 BRA `(.L_x_149) ;  /* 0xfffffffc00f08947 */ /* 0x004fea000383ffff */
[----:B------:R-:W-:Y:S05]  /*c360*/  BRA `(.L_x_148) ;  /* 0xffffffd000c87947 */ /* 0x000fea000383ffff */
.L_x_157:
[----:B-1----:R1:W2:Y:S02]  /*c370*/  SYNCS.PHASECHK.TRANS64.TRYWAIT P0, [R0+URZ+0x50], R6 ;  /* 0x00005006000075a7 */ /* 0x0022a400080011ff */
[----:B--2---:R-:W-:Y:S05]  /*c380*/  @!P0 NANOSLEEP.SYNCS 0x989680 ;  /* 0x009896800000895d */ /* 0x004fea0003900000 */
[----:B------:R-:W2:Y:S02]  /*c390*/  @!P0 SYNCS.PHASECHK.TRANS64 P0, [R0+URZ+0x50], R6 ;  /* 0x00005006000085a7 */ /* 0x000ea400080010ff */
[----:B--2---:R-:W-:Y:S05]  /*c3a0*/  @!P0 BRA `(.L_x_157) ;  /* 0xfffffffc00f08947 */ /* 0x004fea000383ffff */
[----:B------:R-:W-:Y:S05]  /*c3b0*/  BRA `(.L_x_156) ;  /* 0xffffffdc001c7947 */ /* 0x000fea000383ffff */
.L_x_165:
[----:B-1----:R1:W2:Y:S02]  /*c3c0*/  SYNCS.PHASECHK.TRANS64.TRYWAIT P0, [R0+URZ+0x50], R76 ;  /* 0x0000504c000075a7 */ /* 0x0022a400080011ff */
[----:B--2---:R-:W-:Y:S05]  /*c3d0*/  @!P0 NANOSLEEP.SYNCS 0x989680 ;  /* 0x009896800000895d */ /* 0x004fea0003900000 */
[----:B------:R-:W2:Y:S02]  /*c3e0*/  @!P0 SYNCS.PHASECHK.TRANS64 P0, [R0+URZ+0x50], R76 ;  /* 0x0000504c000085a7 */ /* 0x000ea400080010ff */
[----:B--2---:R-:W-:Y:S05]  /*c3f0*/  @!P0 BRA `(.L_x_165) ;  /* 0xfffffffc00f08947 */ /* 0x004fea000383ffff */
[----:B------:R-:W-:Y:S05]  /*c400*/  BRA `(.L_x_164) ;  /* 0xffffffe400707947 */ /* 0x000fea000383ffff */
        .weak           $__internal_0_$__cuda_sm10x_tcgen05_guardrail_trap_col_being_dealloced_not_returned_by_alloc
        .type           $__internal_0_$__cuda_sm10x_tcgen05_guardrail_trap_col_being_dealloced_not_returned_by_alloc,@function
        .size           $__internal_0_$__cuda_sm10x_tcgen05_guardrail_trap_col_being_dealloced_not_returned_by_alloc,($__internal_1_$__cuda_sm10x_tcgen05_guardrail_trap_phase_invalid_during_alloc - $__internal_0_$__cuda_sm10x_tcgen05_guardrail_trap_col_being_dealloced_not_returned_by_alloc)
$__internal_0_$__cuda_sm10x_tcgen05_guardrail_trap_col_being_dealloced_not_returned_by_alloc:
[----:B------:R-:W-:Y:S05]  /*c410*/  BPT.TRAP 0x1 ;  /* 0x000000040000795c */ /* 0x000fea0000300000 */
[----:B------:R-:W-:-:S04]  /*c420*/  HFMA2 R3, -RZ, RZ, 0, 0 ;  /* 0x00000000ff037431 */ /* 0x000fc800000001ff */
[----:B------:R-:W-:Y:S05]  /*c430*/  RET.REL.NODEC R2 `(_ZN7cutlass13device_kernelINS_4gemm6kernel13GemmUniversalIN4cute5tupleIJiiiiEEENS1_10collective13CollectiveMmaINS1_35MainloopSm100TmaUmmaWarpSpecializedILi5ELi2ELi4ENS5_IJNS4_1CILi1EEENSA_ILi2EEESB_EEEEENS5_IJNSA_ILi128EEESF_NSA_ILi32EEEEEENS_10tfloat32_tENS5_IJlSB_lEEESI_SJ_NS4_8TiledMMAINS4_8MMA_AtomIJNS4_17SM100_MMA_TF32_SSISI_SI_fLi128ELi128ELNS4_4UMMA5MajorE0ELSO_0ELNSN_7ScaleInE0ELSP_0EEEEEENS4_6LayoutINS5_IJSB_SB_SB_EEENS5_IJNSA_ILi0EEESU_SU_EEEEENS5_IJNS4_10UnderscoreESX_SX_EEEEENS4_23SM90_TMA_LOAD_MULTICASTENS4_14ComposedLayoutINS4_7SwizzleILi3ELi4ELi3EEENS4_18smem_ptr_flag_bitsILi32EEENSS_INS5_IJNSA_ILi8EEESG_EEENS5_IJSG_SB_EEEEEEEvNS4_8identityENS4_13SM90_TMA_LOADES1A_vS1B_EENS_8epilogue10collective18CollectiveEpilogueINS1E_23Sm100TmaWarpSpecializedILi4ELi2ELi16ELb1ELb0EEEJSH_NS5_IJNSS_ISF_SB_EENSS_INSA_ILi16EEESB_EEEEESI_SJ_SI_SJ_NS1E_6fusion15FusionCallbacksIS1I_NS1N_17LinearCombinationISI_fSI_fLNS_15FloatRoundStyleE2EEESH_S1M_JEEENS4_5SM1004TMEM4LOAD26SM100_TMEM_LOAD_32dp32b16xES1C_NS11_INS12_ILi2ELi4ELi3EEES15_NSS_INS5_IJS16_S1K_EEENS5_IJS1K_SB_EEEEEEENS4_39AutoVectorizingCopyWithAssumedAlignmentILi128EEENS4_14SM90_TMA_STOREES21_S23_S23_EEEvvEEEEvNT_6ParamsE) ;  /* 0xffffff3802f07950 */ /* 0x000fea0003c3ffff */
        .weak           $__internal_1_$__cuda_sm10x_tcgen05_guardrail_trap_phase_invalid_during_alloc
        .type           $__internal_1_$__cuda_sm10x_tcgen05_guardrail_trap_phase_invalid_during_alloc,@function
        .size           $__internal_1_$__cuda_sm10x_tcgen05_guardrail_trap_phase_invalid_during_alloc,($__internal_2_$__cuda_sm10x_tcgen05_guardrail_trap_unallocated_columns_being_dealloced - $__internal_1_$__cuda_sm10x_tcgen05_guardrail_trap_phase_invalid_during_alloc)
$__internal_1_$__cuda_sm10x_tcgen05_guardrail_trap_phase_invalid_during_alloc:
[----:B------:R-:W-:Y:S05]  /*c440*/  BPT.TRAP 0x1 ;  /* 0x000000040000795c */ /* 0x000fea0000300000 */
[----:B------:R-:W-:-:S04]  /*c450*/  MOV R5, 0x0 ;  /* 0x0000000000057802 */ /* 0x000fc80000000f00 */
[----:B------:R-:W-:Y:S05]  /*c460*/  RET.REL.NODEC R4 `(_ZN7cutlass13device_kernelINS_4gemm6kernel13GemmUniversalIN4cute5tupleIJiiiiEEENS1_10collective13CollectiveMmaINS1_35MainloopSm100TmaUmmaWarpSpecializedILi5ELi2ELi4ENS5_IJNS4_1CILi1EEENSA_ILi2EEESB_EEEEENS5_IJNSA_ILi128EEESF_NSA_ILi32EEEEEENS_10tfloat32_tENS5_IJlSB_lEEESI_SJ_NS4_8TiledMMAINS4_8MMA_AtomIJNS4_17SM100_MMA_TF32_SSISI_SI_fLi128ELi128ELNS4_4UMMA5MajorE0ELSO_0ELNSN_7ScaleInE0ELSP_0EEEEEENS4_6LayoutINS5_IJSB_SB_SB_EEENS5_IJNSA_ILi0EEESU_SU_EEEEENS5_IJNS4_10UnderscoreESX_SX_EEEEENS4_23SM90_TMA_LOAD_MULTICASTENS4_14ComposedLayoutINS4_7SwizzleILi3ELi4ELi3EEENS4_18smem_ptr_flag_bitsILi32EEENSS_INS5_IJNSA_ILi8EEESG_EEENS5_IJSG_SB_EEEEEEEvNS4_8identityENS4_13SM90_TMA_LOADES1A_vS1B_EENS_8epilogue10collective18CollectiveEpilogueINS1E_23Sm100TmaWarpSpecializedILi4ELi2ELi16ELb1ELb0EEEJSH_NS5_IJNSS_ISF_SB_EENSS_INSA_ILi16EEESB_EEEEESI_SJ_SI_SJ_NS1E_6fusion15FusionCallbacksIS1I_NS1N_17LinearCombinationISI_fSI_fLNS_15FloatRoundStyleE2EEESH_S1M_JEEENS4_5SM1004TMEM4LOAD26SM100_TMEM_LOAD_32dp32b16xES1C_NS11_INS12_ILi2ELi4ELi3EEES15_NSS_INS5_IJS16_S1K_EEENS5_IJS1K_SB_EEEEEEENS4_39AutoVectorizingCopyWithAssumedAlignmentILi128EEENS4_14SM90_TMA_STOREES21_S23_S23_EEEvvEEEEvNT_6ParamsE) ;  /* 0xffffff3804e47950 */ /* 0x000fea0003c3ffff */
        .weak           $__internal_2_$__cuda_sm10x_tcgen05_guardrail_trap_unallocated_columns_being_dealloced
        .type           $__internal_2_$__cuda_sm10x_tcgen05_guardrail_trap_unallocated_columns_being_dealloced,@function
        .size           $__internal_2_$__cuda_sm10x_tcgen05_guardrail_trap_unallocated_columns_being_dealloced,(.L_x_230 - $__internal_2_$__cuda_sm10x_tcgen05_guardrail_trap_unallocated_columns_being_dealloced)
$__internal_2_$__cuda_sm10x_tcgen05_guardrail_trap_unallocated_columns_being_dealloced:
[----:B------:R-:W-:Y:S05]  /*c470*/  BPT.TRAP 0x1 ;  /* 0x000000040000795c */ /* 0x000fea0000300000 */
[----:B------:R-:W-:-:S04]  /*c480*/  HFMA2 R3, -RZ, RZ, 0, 0 ;  /* 0x00000000ff037431 */ /* 0x000fc800000001ff */
[----:B------:R-:W-:Y:S05]  /*c490*/  RET.REL.NODEC R2 `(_ZN7cutlass13device_kernelINS_4gemm6kernel13GemmUniversalIN4cute5tupleIJiiiiEEENS1_10collective13CollectiveMmaINS1_35MainloopSm100TmaUmmaWarpSpecializedILi5ELi2ELi4ENS5_IJNS4_1CILi1EEENSA_ILi2EEESB_EEEEENS5_IJNSA_ILi128EEESF_NSA_ILi32EEEEEENS_10tfloat32_tENS5_IJlSB_lEEESI_SJ_NS4_8TiledMMAINS4_8MMA_AtomIJNS4_17SM100_MMA_TF32_SSISI_SI_fLi128ELi128ELNS4_4UMMA5MajorE0ELSO_0ELNSN_7ScaleInE0ELSP_0EEEEEENS4_6LayoutINS5_IJSB_SB_SB_EEENS5_IJNSA_ILi0EEESU_SU_EEEEENS5_IJNS4_10UnderscoreESX_SX_EEEEENS4_23SM90_TMA_LOAD_MULTICASTENS4_14ComposedLayoutINS4_7SwizzleILi3ELi4ELi3EEENS4_18smem_ptr_flag_bitsILi32EEENSS_INS5_IJNSA_ILi8EEESG_EEENS5_IJSG_SB_EEEEEEEvNS4_8identityENS4_13SM90_TMA_LOADES1A_vS1B_EENS_8epilogue10collective18CollectiveEpilogueINS1E_23Sm100TmaWarpSpecializedILi4ELi2ELi16ELb1ELb0EEEJSH_NS5_IJNSS_ISF_SB_EENSS_INSA_ILi16EEESB_EEEEESI_SJ_SI_SJ_NS1E_6fusion15FusionCallbacksIS1I_NS1N_17LinearCombinationISI_fSI_fLNS_15FloatRoundStyleE2EEESH_S1M_JEEENS4_5SM1004TMEM4LOAD26SM100_TMEM_LOAD_32dp32b16xES1C_NS11_INS12_ILi2ELi4ELi3EEES15_NSS_INS5_IJS16_S1K_EEENS5_IJS1K_SB_EEEEEEENS4_39AutoVectorizingCopyWithAssumedAlignmentILi128EEENS4_14SM90_TMA_STOREES21_S23_S23_EEEvvEEEEvNT_6ParamsE) ;  /* 0xffffff3802d87950 */ /* 0x000fea0003c3ffff */
.L_x_229:
[----:B------:R-:W-:-:S00]  /*c4a0*/  BRA `(.L_x_229) ;  /* 0xfffffffc00fc7947 */ /* 0x000fc0000383ffff */
[----:B------:R-:W-:-:S00]  /*c4b0*/  NOP ;  /* 0x0000000000007918 */ /* 0x000fc00000000000 */
        /* <DEDUP_REMOVED lines=12> */
.L_x_230:


//--------------------- .nv.global.init           --------------------------
	.section	.nv.global.init,"aw",@progbits
.nv.global.init:
	.type		$str$27,@object
	.size		$str$27,($str$28 - $str$27)
$str$27:
        /*0000*/ 	.byte	0x28, 0x61, 0x64, 0x64, 0x72, 0x65, 0x73, 0x73, 0x20, 0x26, 0x20, 0x6d, 0x61, 0x73, 0x6b, 0x29
        /*0010*/ 	.byte	0x20, 0x3d, 0x3d, 0x20, 0x30, 0x00
	.type		$str$28,@object
	.size		$str$28,($str$26 - $str$28)
$str$28:
        /*0016*/ 	.byte	0x2f, 0x74, 0x6d, 0x70, 0x2f, 0x63, 0x75, 0x74, 0x6c, 0x61, 0x73, 0x73, 0x5f, 0x73, 0x77, 0x65
        /*0026*/ 	.byte	0x65, 0x70, 0x5f, 0x73, 0x72, 0x63, 0x2f, 0x69, 0x6e, 0x63, 0x6c, 0x75, 0x64, 0x65, 0x2f, 0x63
        /*0036*/ 	.byte	0x75, 0x74, 0x65, 0x2f, 0x70, 0x6f, 0x69, 0x6e, 0x74, 0x65, 0x72, 0x5f, 0x66, 0x6c, 0x61, 0x67
        /*0046*/ 	.byte	0x67, 0x65, 0x64, 0x2e, 0x68, 0x70, 0x70, 0x00
	.type		$str$26,@object
	.size		$str$26,($str$25 - $str$26)
$str$26:
        /*004e*/ 	.byte	0x2f, 0x74, 0x6d, 0x70, 0x2f, 0x63, 0x75, 0x74, 0x6c, 0x61, 0x73, 0x73, 0x5f, 0x73, 0x77, 0x65
        /*005e*/ 	.byte	0x65, 0x70, 0x5f, 0x73, 0x72, 0x63, 0x2f, 0x69, 0x6e, 0x63, 0x6c, 0x75, 0x64, 0x65, 0x2f, 0x63
        /*006e*/ 	.byte	0x75, 0x74, 0x65, 0x2f, 0x61, 0x74, 0x6f, 0x6d, 0x2f, 0x63, 0x6f, 0x70, 0x79, 0x5f, 0x74, 0x72
        /*007e*/ 	.byte	0x61, 0x69, 0x74, 0x73, 0x5f, 0x73, 0x6d, 0x31, 0x30, 0x30, 0x2e, 0x68, 0x70, 0x70, 0x00
	.type		$str$25,@object
	.size		$str$25,(__unnamed_1 - $str$25)
$str$25:
        /*008d*/ 	.byte	0x28, 0x28, 0x75, 0x69, 0x6e, 0x74, 0x33, 0x32, 0x5f, 0x74, 0x28, 0x74, 0x68, 0x72, 0x65, 0x61
        /*009d*/ 	.byte	0x64, 0x49, 0x64, 0x78, 0x2e, 0x78, 0x29, 0x20, 0x2f, 0x20, 0x33, 0x32, 0x29, 0x20, 0x25, 0x20
        /*00ad*/ 	.byte	0x34, 0x29, 0x20, 0x3d, 0x3d, 0x20, 0x28, 0x28, 0x28, 0x74, 0x6d, 0x65, 0x6d, 0x5f, 0x61, 0x64
        /*00bd*/ 	.byte	0x64, 0x72, 0x20, 0x3e, 0x3e, 0x20, 0x31, 0x36, 0x29, 0x20, 0x2f, 0x20, 0x33, 0x32, 0x29, 0x20
        /*00cd*/ 	.byte	0x25, 0x20, 0x34, 0x29, 0x00
	.type		__unnamed_1,@object
	.size		__unnamed_1,(__unnamed_2 - __unnamed_1)
__unnamed_1:
        /*00d2*/ 	.byte	0x61, 0x75, 0x74, 0x6f, 0x20, 0x63, 0x75, 0x74, 0x65, 0x3a, 0x3a, 0x61, 0x73, 0x5f, 0x70, 0x6f
        /* <DEDUP_REMOVED lines=24> */
        /*0262*/ 	.byte	0x32, 0x30, 0x34, 0x38, 0x3e, 0x3e, 0x3e, 0x3e, 0x5d, 0x00
	.type		__unnamed_2,@object
	.size		__unnamed_2,(.L_2 - __unnamed_2)
__unnamed_2:
        /* <DEDUP_REMOVED lines=42> */
        /*050c*/ 	.byte	0x3e, 0x5d, 0x00
.L_2:


//--------------------- .nv.shared._ZN7cutlass13device_kernelINS_4gemm6kernel13GemmUniversalIN4cute5tupleIJiiiiEEENS1_10collective13CollectiveMmaINS1_35MainloopSm100TmaUmmaWarpSpecializedILi5ELi2ELi4ENS5_IJNS4_1CILi1EEENSA_ILi2EEESB_EEEEENS5_IJNSA_ILi128EEESF_NSA_ILi32EEEEEENS_10tfloat32_tENS5_IJlSB_lEEESI_SJ_NS4_8TiledMMAINS4_8MMA_AtomIJNS4_17SM100_MMA_TF32_SSISI_SI_fLi128ELi128ELNS4_4UMMA5MajorE0ELSO_0ELNSN_7ScaleInE0ELSP_0EEEEEENS4_6LayoutINS5_IJSB_SB_SB_EEENS5_IJNSA_ILi0EEESU_SU_EEEEENS5_IJNS4_10UnderscoreESX_SX_EEEEENS4_23SM90_TMA_LOAD_MULTICASTENS4_14ComposedLayoutINS4_7SwizzleILi3ELi4ELi3EEENS4_18smem_ptr_flag_bitsILi32EEENSS_INS5_IJNSA_ILi8EEESG_EEENS5_IJSG_SB_EEEEEEEvNS4_8identityENS4_13SM90_TMA_LOADES1A_vS1B_EENS_8epilogue10collective18CollectiveEpilogueINS1E_23Sm100TmaWarpSpecializedILi4ELi2ELi16ELb1ELb0EEEJSH_NS5_IJNSS_ISF_SB_EENSS_INSA_ILi16EEESB_EEEEESI_SJ_SI_SJ_NS1E_6fusion15FusionCallbacksIS1I_NS1N_17LinearCombinationISI_fSI_fLNS_15FloatRoundStyleE2EEESH_S1M_JEEENS4_5SM1004TMEM4LOAD26SM100_TMEM_LOAD_32dp32b16xES1C_NS11_INS12_ILi2ELi4ELi3EEES15_NSS_INS5_IJS16_S1K_EEENS5_IJS1K_SB_EEEEEEENS4_39AutoVectorizingCopyWithAssumedAlignmentILi128EEENS4_14SM90_TMA_STOREES21_S23_S23_EEEvvEEEEvNT_6ParamsE --------------------------
	.section	.nv.shared._ZN7cutlass13device_kernelINS_4gemm6kernel13GemmUniversalIN4cute5tupleIJiiiiEEENS1_10collective13CollectiveMmaINS1_35MainloopSm100TmaUmmaWarpSpecializedILi5ELi2ELi4ENS5_IJNS4_1CILi1EEENSA_ILi2EEESB_EEEEENS5_IJNSA_ILi128EEESF_NSA_ILi32EEEEEENS_10tfloat32_tENS5_IJlSB_lEEESI_SJ_NS4_8TiledMMAINS4_8MMA_AtomIJNS4_17SM100_MMA_TF32_SSISI_SI_fLi128ELi128ELNS4_4UMMA5MajorE0ELSO_0ELNSN_7ScaleInE0ELSP_0EEEEEENS4_6LayoutINS5_IJSB_SB_SB_EEENS5_IJNSA_ILi0EEESU_SU_EEEEENS5_IJNS4_10UnderscoreESX_SX_EEEEENS4_23SM90_TMA_LOAD_MULTICASTENS4_14ComposedLayoutINS4_7SwizzleILi3ELi4ELi3EEENS4_18smem_ptr_flag_bitsILi32EEENSS_INS5_IJNSA_ILi8EEESG_EEENS5_IJSG_SB_EEEEEEEvNS4_8identityENS4_13SM90_TMA_LOADES1A_vS1B_EENS_8epilogue10collective18CollectiveEpilogueINS1E_23Sm100TmaWarpSpecializedILi4ELi2ELi16ELb1ELb0EEEJSH_NS5_IJNSS_ISF_SB_EENSS_INSA_ILi16EEESB_EEEEESI_SJ_SI_SJ_NS1E_6fusion15FusionCallbacksIS1I_NS1N_17LinearCombinationISI_fSI_fLNS_15FloatRoundStyleE2EEESH_S1M_JEEENS4_5SM1004TMEM4LOAD26SM100_TMEM_LOAD_32dp32b16xES1C_NS11_INS12_ILi2ELi4ELi3EEES15_NSS_INS5_IJS16_S1K_EEENS5_IJS1K_SB_EEEEEEENS4_39AutoVectorizingCopyWithAssumedAlignmentILi128EEENS4_14SM90_TMA_STOREES21_S23_S23_EEEvvEEEEvNT_6ParamsE,"aw",@nobits
	.sectionflags	@""
	.align	16
	.zero		1024


//--------------------- .nv.shared.reserved.0     --------------------------
	.section	.nv.shared.reserved.0,"aw",@nobits
	.weak		__nv_reservedSMEM_offset_0_alias
	.size		__nv_reservedSMEM_offset_0_alias, 0, 64
	.other		__nv_reservedSMEM_offset_0_alias,@"STO_CUDA_RESERVED_SHARED STV_DEFAULT"
__nv_reservedSMEM_offset_0_alias:
	.zero		0
.nv.shared.reserved.0:
	.zero		64
	.weak		__nv_reservedSMEM_tcgen05_partition
	.type		__nv_reservedSMEM_tcgen05_partition,@object
	.size		__nv_reservedSMEM_tcgen05_partition,(.L_0 - __nv_reservedSMEM_tcgen05_partition)
__nv_reservedSMEM_tcgen05_partition:
	.zero		32
.L_0:


//--------------------- .nv.global                --------------------------
	.section	.nv.global,"aw",@nobits
.nv.global:
	.type		_ZN40_INTERNAL_03a2a4c0_4_k_cu_8c97aae4_100154cute1_E,@object
	.size		_ZN40_INTERNAL_03a2a4c0_4_k_cu_8c97aae4_100154cute1_E,(_ZN40_INTERNAL_03a2a4c0_4_k_cu_8c97aae4_100154cuda3std3__45__cpo6cbeginE - _ZN40_INTERNAL_03a2a4c0_4_k_cu_8c97aae4_100154cute1_E)
_ZN40_INTERNAL_03a2a4c0_4_k_cu_8c97aae4_100154cute1_E:
	.zero		1
	.type		_ZN40_INTERNAL_03a2a4c0_4_k_cu_8c97aae4_100154cuda3std3__45__cpo6cbeginE,@object
	.size		_ZN40_INTERNAL_03a2a4c0_4_k_cu_8c97aae4_100154cuda3std3__45__cpo6cbeginE,(_ZN40_INTERNAL_03a2a4c0_4_k_cu_8c97aae4_100154cuda3std3__48in_placeE - _ZN40_INTERNAL_03a2a4c0_4_k_cu_8c97aae4_100154cuda3std3__45__cpo6cbeginE)
_ZN40_INTERNAL_03a2a4c0_4_k_cu_8c97aae4_100154cuda3std3__45__cpo6cbeginE:
	.zero		1
	.type		_ZN40_INTERNAL_03a2a4c0_4_k_cu_8c97aae4_100154cuda3std3__48in_placeE,@object
	.size		_ZN40_INTERNAL_03a2a4c0_4_k_cu_8c97aae4_100154cuda3std3__48in_placeE,(_ZN40_INTERNAL_03a2a4c0_4_k_cu_8c97aae4_100154cuda3std6ranges3__45__cpo9iter_moveE - _ZN40_INTERNAL_03a2a4c0_4_k_cu_8c97aae4_100154cuda3std3__48in_placeE)
_ZN40_INTERNAL_03a2a4c0_4_k_cu_8c97aae4_100154cuda3std3__48in_placeE:
	.zero		1
	.type		_ZN40_INTERNAL_03a2a4c0_4_k_cu_8c97aae4_100154cuda3std6ranges3__45__cpo9iter_moveE,@object
	.size		_ZN40_INTERNAL_03a2a4c0_4_k_cu_8c97aae4_100154cuda3std6ranges3__45__cpo9iter_moveE,(_ZN40_INTERNAL_03a2a4c0_4_k_cu_8c97aae4_100154cuda3std3__45__cpo5beginE - _ZN40_INTERNAL_03a2a4c0_4_k_cu_8c97aae4_100154cuda3std6ranges3__45__cpo9iter_moveE)
_ZN40_INTERNAL_03a2a4c0_4_k_cu_8c97aae4_100154cuda3std6ranges3__45__cpo9iter_moveE:
	.zero		1
	.type		_ZN40_INTERNAL_03a2a4c0_4_k_cu_8c97aae4_100154cuda3std3__45__cpo5beginE,@object
	.size		_ZN40_INTERNAL_03a2a4c0_4_k_cu_8c97aae4_100154cuda3std3__45__cpo5beginE,(_ZN40_INTERNAL_03a2a4c0_4_k_cu_8c97aae4_100154cuda3std3__442_GLOBAL__N__03a2a4c0_4_k_cu_8c97aae4_100156ignoreE - _ZN40_INTERNAL_03a2a4c0_4_k_cu_8c97aae4_100154cuda3std3__45__cpo5beginE)
_ZN40_INTERNAL_03a2a4c0_4_k_cu_8c97aae4_100154cuda3std3__45__cpo5beginE:
	.zero		1
	.type		_ZN40_INTERNAL_03a2a4c0_4_k_cu_8c97aae4_100154cuda3std3__442_GLOBAL__N__03a2a4c0_4_k_cu_8c97aae4_100156ignoreE,@object
	.size		_ZN40_INTERNAL_03a2a4c0_4_k_cu_8c97aae4_100154cuda3std3__442_GLOBAL__N__03a2a4c0_4_k_cu_8c97aae4_100156ignoreE,(_ZN40_INTERNAL_03a2a4c0_4_k_cu_8c97aae4_100154cute7productE - _ZN40_INTERNAL_03a2a4c0_4_k_cu_8c97aae4_100154cuda3std3__442_GLOBAL__N__03a2a4c0_4_k_cu_8c97aae4_100156ignoreE)
_ZN40_INTERNAL_03a2a4c0_4_k_cu_8c97aae4_100154cuda3std3__442_GLOBAL__N__03a2a4c0_4_k_cu_8c97aae4_100156ignoreE:
	.zero		1
	.type		_ZN40_INTERNAL_03a2a4c0_4_k_cu_8c97aae4_100154cute7productE,@object
	.size		_ZN40_INTERNAL_03a2a4c0_4_k_cu_8c97aae4_100154cute7productE,(_ZN40_INTERNAL_03a2a4c0_4_k_cu_8c97aae4_100154cuda3std3__45__cpo3endE - _ZN40_INTERNAL_03a2a4c0_4_k_cu_8c97aae4_100154cute7productE)
_ZN40_INTERNAL_03a2a4c0_4_k_cu_8c97aae4_100154cute7productE:
	.zero		1
	.type		_ZN40_INTERNAL_03a2a4c0_4_k_cu_8c97aae4_100154cuda3std3__45__cpo3endE,@object
	.size		_ZN40_INTERNAL_03a2a4c0_4_k_cu_8c97aae4_100154cuda3std3__45__cpo3endE,(_ZN40_INTERNAL_03a2a4c0_4_k_cu_8c97aae4_100154cuda3std3__419piecewise_constructE - _ZN40_INTERNAL_03a2a4c0_4_k_cu_8c97aae4_100154cuda3std3__45__cpo3endE)
_ZN40_INTERNAL_03a2a4c0_4_k_cu_8c97aae4_100154cuda3std3__45__cpo3endE:
	.zero		1
	.type		_ZN40_INTERNAL_03a2a4c0_4_k_cu_8c97aae4_100154cuda3std3__419piecewise_constructE,@object
	.size		_ZN40_INTERNAL_03a2a4c0_4_k_cu_8c97aae4_100154cuda3std3__419piecewise_constructE,(_ZN40_INTERNAL_03a2a4c0_4_k_cu_8c97aae4_100154cuda3std3__45__cpo4cendE - _ZN40_INTERNAL_03a2a4c0_4_k_cu_8c97aae4_100154cuda3std3__419piecewise_constructE)
_ZN40_INTERNAL_03a2a4c0_4_k_cu_8c97aae4_100154cuda3std3__419piecewise_constructE:
	.zero		1
	.type		_ZN40_INTERNAL_03a2a4c0_4_k_cu_8c97aae4_100154cuda3std3__45__cpo4cendE,@object
	.size		_ZN40_INTERNAL_03a2a4c0_4_k_cu_8c97aae4_100154cuda3std3__45__cpo4cendE,(_ZN40_INTERNAL_03a2a4c0_4_k_cu_8c97aae4_100154cuda3std6ranges3__45__cpo4swapE - _ZN40_INTERNAL_03a2a4c0_4_k_cu_8c97aae4_100154cuda3std3__45__cpo4cendE)
_ZN40_INTERNAL_03a2a4c0_4_k_cu_8c97aae4_100154cuda3std3__45__cpo4cendE:
	.zero		1
	.type		_ZN40_INTERNAL_03a2a4c0_4_k_cu_8c97aae4_100154cuda3std6ranges3__45__cpo4swapE,@object
	.size		_ZN40_INTERNAL_03a2a4c0_4_k_cu_8c97aae4_100154cuda3std6ranges3__45__cpo4swapE,(.L_10 - _ZN40_INTERNAL_03a2a4c0_4_k_cu_8c97aae4_100154cuda3std6ranges3__45__cpo4swapE)
_ZN40_INTERNAL_03a2a4c0_4_k_cu_8c97aae4_100154cuda3std6ranges3__45__cpo4swapE:
	.zero		1
.L_10:


//--------------------- .nv.constant0._ZN7cutlass13device_kernelINS_4gemm6kernel13GemmUniversalIN4cute5tupleIJiiiiEEENS1_10collective13CollectiveMmaINS1_35MainloopSm100TmaUmmaWarpSpecializedILi5ELi2ELi4ENS5_IJNS4_1CILi1EEENSA_ILi2EEESB_EEEEENS5_IJNSA_ILi128EEESF_NSA_ILi32EEEEEENS_10tfloat32_tENS5_IJlSB_lEEESI_SJ_NS4_8TiledMMAINS4_8MMA_AtomIJNS4_17SM100_MMA_TF32_SSISI_SI_fLi128ELi128ELNS4_4UMMA5MajorE0ELSO_0ELNSN_7ScaleInE0ELSP_0EEEEEENS4_6LayoutINS5_IJSB_SB_SB_EEENS5_IJNSA_ILi0EEESU_SU_EEEEENS5_IJNS4_10UnderscoreESX_SX_EEEEENS4_23SM90_TMA_LOAD_MULTICASTENS4_14ComposedLayoutINS4_7SwizzleILi3ELi4ELi3EEENS4_18smem_ptr_flag_bitsILi32EEENSS_INS5_IJNSA_ILi8EEESG_EEENS5_IJSG_SB_EEEEEEEvNS4_8identityENS4_13SM90_TMA_LOADES1A_vS1B_EENS_8epilogue10collective18CollectiveEpilogueINS1E_23Sm100TmaWarpSpecializedILi4ELi2ELi16ELb1ELb0EEEJSH_NS5_IJNSS_ISF_SB_EENSS_INSA_ILi16EEESB_EEEEESI_SJ_SI_SJ_NS1E_6fusion15FusionCallbacksIS1I_NS1N_17LinearCombinationISI_fSI_fLNS_15FloatRoundStyleE2EEESH_S1M_JEEENS4_5SM1004TMEM4LOAD26SM100_TMEM_LOAD_32dp32b16xES1C_NS11_INS12_ILi2ELi4ELi3EEES15_NSS_INS5_IJS16_S1K_EEENS5_IJS1K_SB_EEEEEEENS4_39AutoVectorizingCopyWithAssumedAlignmentILi128EEENS4_14SM90_TMA_STOREES21_S23_S23_EEEvvEEEEvNT_6ParamsE --------------------------
	.section	.nv.constant0._ZN7cutlass13device_kernelINS_4gemm6kernel13GemmUniversalIN4cute5tupleIJiiiiEEENS1_10collective13CollectiveMmaINS1_35MainloopSm100TmaUmmaWarpSpecializedILi5ELi2ELi4ENS5_IJNS4_1CILi1EEENSA_ILi2EEESB_EEEEENS5_IJNSA_ILi128EEESF_NSA_ILi32EEEEEENS_10tfloat32_tENS5_IJlSB_lEEESI_SJ_NS4_8TiledMMAINS4_8MMA_AtomIJNS4_17SM100_MMA_TF32_SSISI_SI_fLi128ELi128ELNS4_4UMMA5MajorE0ELSO_0ELNSN_7ScaleInE0ELSP_0EEEEEENS4_6LayoutINS5_IJSB_SB_SB_EEENS5_IJNSA_ILi0EEESU_SU_EEEEENS5_IJNS4_10UnderscoreESX_SX_EEEEENS4_23SM90_TMA_LOAD_MULTICASTENS4_14ComposedLayoutINS4_7SwizzleILi3ELi4ELi3EEENS4_18smem_ptr_flag_bitsILi32EEENSS_INS5_IJNSA_ILi8EEESG_EEENS5_IJSG_SB_EEEEEEEvNS4_8identityENS4_13SM90_TMA_LOADES1A_vS1B_EENS_8epilogue10collective18CollectiveEpilogueINS1E_23Sm100TmaWarpSpecializedILi4ELi2ELi16ELb1ELb0EEEJSH_NS5_IJNSS_ISF_SB_EENSS_INSA_ILi16EEESB_EEEEESI_SJ_SI_SJ_NS1E_6fusion15FusionCallbacksIS1I_NS1N_17LinearCombinationISI_fSI_fLNS_15FloatRoundStyleE2EEESH_S1M_JEEENS4_5SM1004TMEM4LOAD26SM100_TMEM_LOAD_32dp32b16xES1C_NS11_INS12_ILi2ELi4ELi3EEES15_NSS_INS5_IJS16_S1K_EEENS5_IJS1K_SB_EEEEEEENS4_39AutoVectorizingCopyWithAssumedAlignmentILi128EEENS4_14SM90_TMA_STOREES21_S23_S23_EEEvvEEEEvNT_6ParamsE,"a",@progbits
	.sectionflags	@""
	.align	4
.nv.constant0._ZN7cutlass13device_kernelINS_4gemm6kernel13GemmUniversalIN4cute5tupleIJiiiiEEENS1_10collective13CollectiveMmaINS1_35MainloopSm100TmaUmmaWarpSpecializedILi5ELi2ELi4ENS5_IJNS4_1CILi1EEENSA_ILi2EEESB_EEEEENS5_IJNSA_ILi128EEESF_NSA_ILi32EEEEEENS_10tfloat32_tENS5_IJlSB_lEEESI_SJ_NS4_8TiledMMAINS4_8MMA_AtomIJNS4_17SM100_MMA_TF32_SSISI_SI_fLi128ELi128ELNS4_4UMMA5MajorE0ELSO_0ELNSN_7ScaleInE0ELSP_0EEEEEENS4_6LayoutINS5_IJSB_SB_SB_EEENS5_IJNSA_ILi0EEESU_SU_EEEEENS5_IJNS4_10UnderscoreESX_SX_EEEEENS4_23SM90_TMA_LOAD_MULTICASTENS4_14ComposedLayoutINS4_7SwizzleILi3ELi4ELi3EEENS4_18smem_ptr_flag_bitsILi32EEENSS_INS5_IJNSA_ILi8EEESG_EEENS5_IJSG_SB_EEEEEEEvNS4_8identityENS4_13SM90_TMA_LOADES1A_vS1B_EENS_8epilogue10collective18CollectiveEpilogueINS1E_23Sm100TmaWarpSpecializedILi4ELi2ELi16ELb1ELb0EEEJSH_NS5_IJNSS_ISF_SB_EENSS_INSA_ILi16EEESB_EEEEESI_SJ_SI_SJ_NS1E_6fusion15FusionCallbacksIS1I_NS1N_17LinearCombinationISI_fSI_fLNS_15FloatRoundStyleE2EEESH_S1M_JEEENS4_5SM1004TMEM4LOAD26SM100_TMEM_LOAD_32dp32b16xES1C_NS11_INS12_ILi2ELi4ELi3EEES15_NSS_INS5_IJS16_S1K_EEENS5_IJS1K_SB_EEEEEEENS4_39AutoVectorizingCopyWithAssumedAlignmentILi128EEENS4_14SM90_TMA_STOREES21_S23_S23_EEEvvEEEEvNT_6ParamsE:
	.zero		2944


//--------------------- SYMBOLS --------------------------

	.type		.nv.reservedSmem.offset0,@object
	.size		.nv.reservedSmem.offset0,0x4
	.type		.nv.reservedSmem.cap,@object
	.size		.nv.reservedSmem.cap,0x4
	.type		__assertfail,@function
